//
// Generated by NVIDIA NVVM Compiler
//
// Compiler Build ID: CL-36424714
// Cuda compilation tools, release 13.0, V13.0.88
// Based on NVVM 20.0.0
//

.version 9.0
.target sm_100
.address_size 64

	// .globl	_Z20LayerNormKernelPart1IffEvPKT_T0_iiPS3_S4_
// _ZZ8GetStatsIffEvPKT_T0_iiRS3_S4_E12temp_storage has been demoted
// _ZZ23LayerNormGradInputPart1IffEvPKT_S2_PKT0_S5_S5_iiPS3_S6_E12temp_storage has been demoted
.global .align 1 .b8 _ZN34_INTERNAL_58fc30fc_4_k_cu_d62a178a4cuda3std3__45__cpo5beginE[1];
.global .align 1 .b8 _ZN34_INTERNAL_58fc30fc_4_k_cu_d62a178a4cuda3std3__45__cpo3endE[1];
.global .align 1 .b8 _ZN34_INTERNAL_58fc30fc_4_k_cu_d62a178a4cuda3std3__45__cpo6cbeginE[1];
.global .align 1 .b8 _ZN34_INTERNAL_58fc30fc_4_k_cu_d62a178a4cuda3std3__45__cpo4cendE[1];
.global .align 1 .b8 _ZN34_INTERNAL_58fc30fc_4_k_cu_d62a178a4cuda3std3__45__cpo6rbeginE[1];
.global .align 1 .b8 _ZN34_INTERNAL_58fc30fc_4_k_cu_d62a178a4cuda3std3__45__cpo4rendE[1];
.global .align 1 .b8 _ZN34_INTERNAL_58fc30fc_4_k_cu_d62a178a4cuda3std3__45__cpo7crbeginE[1];
.global .align 1 .b8 _ZN34_INTERNAL_58fc30fc_4_k_cu_d62a178a4cuda3std3__45__cpo5crendE[1];
.global .align 1 .b8 _ZN34_INTERNAL_58fc30fc_4_k_cu_d62a178a4cuda3std3__436_GLOBAL__N__58fc30fc_4_k_cu_d62a178a6ignoreE[1];
.global .align 1 .b8 _ZN34_INTERNAL_58fc30fc_4_k_cu_d62a178a4cuda3std3__419piecewise_constructE[1];
.global .align 1 .b8 _ZN34_INTERNAL_58fc30fc_4_k_cu_d62a178a4cuda3std3__48in_placeE[1];
.global .align 1 .b8 _ZN34_INTERNAL_58fc30fc_4_k_cu_d62a178a4cuda3std3__420unreachable_sentinelE[1];
.global .align 1 .b8 _ZN34_INTERNAL_58fc30fc_4_k_cu_d62a178a4cuda3std6ranges3__45__cpo4swapE[1];
.global .align 1 .b8 _ZN34_INTERNAL_58fc30fc_4_k_cu_d62a178a4cuda3std6ranges3__45__cpo9iter_moveE[1];
.global .align 1 .b8 _ZN34_INTERNAL_58fc30fc_4_k_cu_d62a178a4cuda3std6ranges3__45__cpo5beginE[1];
.global .align 1 .b8 _ZN34_INTERNAL_58fc30fc_4_k_cu_d62a178a4cuda3std6ranges3__45__cpo3endE[1];
.global .align 1 .b8 _ZN34_INTERNAL_58fc30fc_4_k_cu_d62a178a4cuda3std6ranges3__45__cpo6cbeginE[1];
.global .align 1 .b8 _ZN34_INTERNAL_58fc30fc_4_k_cu_d62a178a4cuda3std6ranges3__45__cpo4cendE[1];
.global .align 1 .b8 _ZN34_INTERNAL_58fc30fc_4_k_cu_d62a178a4cuda3std6ranges3__45__cpo7advanceE[1];
.global .align 1 .b8 _ZN34_INTERNAL_58fc30fc_4_k_cu_d62a178a4cuda3std6ranges3__45__cpo9iter_swapE[1];
.global .align 1 .b8 _ZN34_INTERNAL_58fc30fc_4_k_cu_d62a178a4cuda3std6ranges3__45__cpo4nextE[1];
.global .align 1 .b8 _ZN34_INTERNAL_58fc30fc_4_k_cu_d62a178a4cuda3std6ranges3__45__cpo4prevE[1];
.global .align 1 .b8 _ZN34_INTERNAL_58fc30fc_4_k_cu_d62a178a4cuda3std6ranges3__45__cpo4dataE[1];
.global .align 1 .b8 _ZN34_INTERNAL_58fc30fc_4_k_cu_d62a178a4cuda3std6ranges3__45__cpo5cdataE[1];
.global .align 1 .b8 _ZN34_INTERNAL_58fc30fc_4_k_cu_d62a178a4cuda3std6ranges3__45__cpo4sizeE[1];
.global .align 1 .b8 _ZN34_INTERNAL_58fc30fc_4_k_cu_d62a178a4cuda3std6ranges3__45__cpo5ssizeE[1];
.global .align 1 .b8 _ZN34_INTERNAL_58fc30fc_4_k_cu_d62a178a4cuda3std6ranges3__45__cpo8distanceE[1];
.global .align 1 .b8 _ZN34_INTERNAL_58fc30fc_4_k_cu_d62a178a6thrust24THRUST_300001_SM_1000_NS6system6detail10sequential3seqE[1];

.visible .entry _Z20LayerNormKernelPart1IffEvPKT_T0_iiPS3_S4_(
	.param .u64 .ptr .align 1 _Z20LayerNormKernelPart1IffEvPKT_T0_iiPS3_S4__param_0,
	.param .f32 _Z20LayerNormKernelPart1IffEvPKT_T0_iiPS3_S4__param_1,
	.param .u32 _Z20LayerNormKernelPart1IffEvPKT_T0_iiPS3_S4__param_2,
	.param .u32 _Z20LayerNormKernelPart1IffEvPKT_T0_iiPS3_S4__param_3,
	.param .u64 .ptr .align 1 _Z20LayerNormKernelPart1IffEvPKT_T0_iiPS3_S4__param_4,
	.param .u64 .ptr .align 1 _Z20LayerNormKernelPart1IffEvPKT_T0_iiPS3_S4__param_5
)
{
	.reg .pred 	%p<50>;
	.reg .b32 	%r<167>;
	.reg .b32 	%f<315>;
	.reg .b64 	%rd<36>;
	// demoted variable
	.shared .align 4 .b8 _ZZ8GetStatsIffEvPKT_T0_iiRS3_S4_E12temp_storage[24];
	ld.param.u64 	%rd8, [_Z20LayerNormKernelPart1IffEvPKT_T0_iiPS3_S4__param_0];
	ld.param.f32 	%f84, [_Z20LayerNormKernelPart1IffEvPKT_T0_iiPS3_S4__param_1];
	ld.param.u32 	%r35, [_Z20LayerNormKernelPart1IffEvPKT_T0_iiPS3_S4__param_3];
	ld.param.u64 	%rd6, [_Z20LayerNormKernelPart1IffEvPKT_T0_iiPS3_S4__param_4];
	ld.param.u64 	%rd7, [_Z20LayerNormKernelPart1IffEvPKT_T0_iiPS3_S4__param_5];
	cvta.to.global.u64 	%rd9, %rd8;
	mov.u32 	%r1, %ctaid.x;
	mul.lo.s32 	%r36, %r35, %r1;
	mul.wide.u32 	%rd10, %r36, 4;
	add.s64 	%rd1, %rd9, %rd10;
	mov.u32 	%r2, %tid.x;
	add.s32 	%r37, %r35, 511;
	shr.s32 	%r38, %r37, 31;
	shr.u32 	%r39, %r38, 23;
	add.s32 	%r40, %r37, %r39;
	shr.s32 	%r3, %r40, 9;
	setp.lt.s32 	%p1, %r35, 1;
	shr.u32 	%r41, %r2, 3;
	and.b32  	%r42, %r41, 124;
	mov.u32 	%r43, _ZZ8GetStatsIffEvPKT_T0_iiRS3_S4_E12temp_storage;
	add.s32 	%r44, %r43, %r42;
	add.s32 	%r4, %r44, 4;
	mov.f32 	%f288, 0f00000000;
	@%p1 bra 	$L__BB0_42;
	max.s32 	%r5, %r3, 1;
	setp.lt.u32 	%p2, %r35, 513;
	mov.f32 	%f288, 0f00000000;
	mov.u32 	%r162, %r2;
	@%p2 bra 	$L__BB0_28;
	shl.b32 	%r45, %r2, 2;
	add.s32 	%r160, %r45, 512;
	and.b32  	%r46, %r5, 4194302;
	neg.s32 	%r159, %r46;
	mov.f32 	%f288, 0f00000000;
	mov.u32 	%r162, %r2;
$L__BB0_3:
	add.s32 	%r47, %r160, -512;
	setp.ge.s32 	%p3, %r47, %r35;
	mul.wide.u32 	%rd11, %r47, 4;
	add.s64 	%rd2, %rd1, %rd11;
	mov.f32 	%f278, 0f00000000;
	@%p3 bra 	$L__BB0_5;
	ld.global.nc.f32 	%f278, [%rd2];
$L__BB0_5:
	add.s32 	%r48, %r160, -511;
	setp.ge.s32 	%p4, %r48, %r35;
	mov.f32 	%f279, 0f00000000;
	@%p4 bra 	$L__BB0_7;
	ld.global.nc.f32 	%f279, [%rd2+4];
$L__BB0_7:
	add.s32 	%r49, %r160, -510;
	setp.ge.s32 	%p5, %r49, %r35;
	mov.f32 	%f280, 0f00000000;
	@%p5 bra 	$L__BB0_9;
	ld.global.nc.f32 	%f280, [%rd2+8];
$L__BB0_9:
	add.s32 	%r50, %r160, -509;
	setp.ge.s32 	%p6, %r50, %r35;
	mov.f32 	%f281, 0f00000000;
	@%p6 bra 	$L__BB0_11;
	ld.global.nc.f32 	%f281, [%rd2+12];
$L__BB0_11:
	bar.sync 	0;
	add.f32 	%f108, %f278, %f279;
	add.f32 	%f109, %f280, %f281;
	add.f32 	%f95, %f108, %f109;
	// begin inline asm
	mov.u32 %r51, %laneid;
	// end inline asm
	mov.b32 	%r52, 1;
	mov.b32 	%r65, 31;
	mov.b32 	%r66, -1;
	// begin inline asm
	{  .reg .f32 r0;  .reg .pred p;  shfl.sync.down.b32 r0|p, %f95, %r52, %r65, %r66;  @p add.f32 r0, r0, %f95;  mov.f32 %f93, r0;}
	// end inline asm
	mov.b32 	%r55, 2;
	// begin inline asm
	{  .reg .f32 r0;  .reg .pred p;  shfl.sync.down.b32 r0|p, %f93, %r55, %r65, %r66;  @p add.f32 r0, r0, %f93;  mov.f32 %f96, r0;}
	// end inline asm
	mov.b32 	%r58, 4;
	// begin inline asm
	{  .reg .f32 r0;  .reg .pred p;  shfl.sync.down.b32 r0|p, %f96, %r58, %r65, %r66;  @p add.f32 r0, r0, %f96;  mov.f32 %f99, r0;}
	// end inline asm
	mov.b32 	%r61, 8;
	// begin inline asm
	{  .reg .f32 r0;  .reg .pred p;  shfl.sync.down.b32 r0|p, %f99, %r61, %r65, %r66;  @p add.f32 r0, r0, %f99;  mov.f32 %f102, r0;}
	// end inline asm
	mov.b32 	%r64, 16;
	// begin inline asm
	{  .reg .f32 r0;  .reg .pred p;  shfl.sync.down.b32 r0|p, %f102, %r64, %r65, %r66;  @p add.f32 r0, r0, %f102;  mov.f32 %f282, r0;}
	// end inline asm
	setp.ne.s32 	%p7, %r51, 0;
	@%p7 bra 	$L__BB0_13;
	st.shared.f32 	[%r4], %f282;
$L__BB0_13:
	setp.ne.s32 	%p8, %r2, 0;
	bar.sync 	0;
	@%p8 bra 	$L__BB0_15;
	ld.shared.f32 	%f110, [_ZZ8GetStatsIffEvPKT_T0_iiRS3_S4_E12temp_storage+8];
	add.f32 	%f111, %f282, %f110;
	ld.shared.f32 	%f112, [_ZZ8GetStatsIffEvPKT_T0_iiRS3_S4_E12temp_storage+12];
	add.f32 	%f113, %f111, %f112;
	ld.shared.f32 	%f114, [_ZZ8GetStatsIffEvPKT_T0_iiRS3_S4_E12temp_storage+16];
	add.f32 	%f282, %f113, %f114;
$L__BB0_15:
	add.f32 	%f13, %f288, %f282;
	add.s32 	%r12, %r160, 3;
	setp.ge.s32 	%p9, %r160, %r35;
	mov.f32 	%f283, 0f00000000;
	@%p9 bra 	$L__BB0_17;
	mul.wide.u32 	%rd12, %r160, 4;
	add.s64 	%rd13, %rd1, %rd12;
	ld.global.nc.f32 	%f283, [%rd13];
$L__BB0_17:
	add.s32 	%r13, %r160, 1;
	setp.ge.s32 	%p10, %r13, %r35;
	mov.f32 	%f284, 0f00000000;
	@%p10 bra 	$L__BB0_19;
	mul.wide.u32 	%rd14, %r13, 4;
	add.s64 	%rd15, %rd1, %rd14;
	ld.global.nc.f32 	%f284, [%rd15];
$L__BB0_19:
	add.s32 	%r14, %r160, 2;
	setp.ge.s32 	%p11, %r14, %r35;
	mov.f32 	%f285, 0f00000000;
	@%p11 bra 	$L__BB0_21;
	mul.wide.u32 	%rd16, %r14, 4;
	add.s64 	%rd17, %rd1, %rd16;
	ld.global.nc.f32 	%f285, [%rd17];
$L__BB0_21:
	setp.ge.s32 	%p12, %r12, %r35;
	mov.f32 	%f286, 0f00000000;
	@%p12 bra 	$L__BB0_23;
	mul.wide.u32 	%rd18, %r12, 4;
	add.s64 	%rd19, %rd1, %rd18;
	ld.global.nc.f32 	%f286, [%rd19];
$L__BB0_23:
	setp.ne.s32 	%p13, %r51, 0;
	bar.sync 	0;
	add.f32 	%f134, %f283, %f284;
	add.f32 	%f135, %f285, %f286;
	add.f32 	%f121, %f134, %f135;
	mov.b32 	%r67, 1;
	mov.b32 	%r80, 31;
	mov.b32 	%r81, -1;
	// begin inline asm
	{  .reg .f32 r0;  .reg .pred p;  shfl.sync.down.b32 r0|p, %f121, %r67, %r80, %r81;  @p add.f32 r0, r0, %f121;  mov.f32 %f119, r0;}
	// end inline asm
	mov.b32 	%r70, 2;
	// begin inline asm
	{  .reg .f32 r0;  .reg .pred p;  shfl.sync.down.b32 r0|p, %f119, %r70, %r80, %r81;  @p add.f32 r0, r0, %f119;  mov.f32 %f122, r0;}
	// end inline asm
	mov.b32 	%r73, 4;
	// begin inline asm
	{  .reg .f32 r0;  .reg .pred p;  shfl.sync.down.b32 r0|p, %f122, %r73, %r80, %r81;  @p add.f32 r0, r0, %f122;  mov.f32 %f125, r0;}
	// end inline asm
	mov.b32 	%r76, 8;
	// begin inline asm
	{  .reg .f32 r0;  .reg .pred p;  shfl.sync.down.b32 r0|p, %f125, %r76, %r80, %r81;  @p add.f32 r0, r0, %f125;  mov.f32 %f128, r0;}
	// end inline asm
	mov.b32 	%r79, 16;
	// begin inline asm
	{  .reg .f32 r0;  .reg .pred p;  shfl.sync.down.b32 r0|p, %f128, %r79, %r80, %r81;  @p add.f32 r0, r0, %f128;  mov.f32 %f287, r0;}
	// end inline asm
	@%p13 bra 	$L__BB0_25;
	st.shared.f32 	[%r4], %f287;
$L__BB0_25:
	setp.ne.s32 	%p14, %r2, 0;
	bar.sync 	0;
	@%p14 bra 	$L__BB0_27;
	ld.shared.f32 	%f136, [_ZZ8GetStatsIffEvPKT_T0_iiRS3_S4_E12temp_storage+8];
	add.f32 	%f137, %f287, %f136;
	ld.shared.f32 	%f138, [_ZZ8GetStatsIffEvPKT_T0_iiRS3_S4_E12temp_storage+12];
	add.f32 	%f139, %f137, %f138;
	ld.shared.f32 	%f140, [_ZZ8GetStatsIffEvPKT_T0_iiRS3_S4_E12temp_storage+16];
	add.f32 	%f287, %f139, %f140;
$L__BB0_27:
	add.f32 	%f288, %f13, %f287;
	add.s32 	%r162, %r162, 256;
	add.s32 	%r160, %r160, 1024;
	add.s32 	%r159, %r159, 2;
	setp.ne.s32 	%p15, %r159, 0;
	@%p15 bra 	$L__BB0_3;
$L__BB0_28:
	and.b32  	%r82, %r5, 1;
	setp.eq.b32 	%p16, %r82, 1;
	not.pred 	%p17, %p16;
	@%p17 bra 	$L__BB0_42;
	shl.b32 	%r19, %r162, 2;
	setp.ge.s32 	%p18, %r19, %r35;
	mul.wide.u32 	%rd20, %r19, 4;
	add.s64 	%rd3, %rd1, %rd20;
	mov.f32 	%f290, 0f00000000;
	@%p18 bra 	$L__BB0_31;
	ld.global.nc.f32 	%f290, [%rd3];
$L__BB0_31:
	add.s32 	%r83, %r19, 1;
	setp.ge.s32 	%p19, %r83, %r35;
	mov.f32 	%f291, 0f00000000;
	@%p19 bra 	$L__BB0_33;
	ld.global.nc.f32 	%f291, [%rd3+4];
$L__BB0_33:
	add.s32 	%r84, %r19, 2;
	setp.ge.s32 	%p20, %r84, %r35;
	mov.f32 	%f292, 0f00000000;
	@%p20 bra 	$L__BB0_35;
	ld.global.nc.f32 	%f292, [%rd3+8];
$L__BB0_35:
	add.s32 	%r85, %r19, 3;
	setp.ge.s32 	%p21, %r85, %r35;
	mov.f32 	%f293, 0f00000000;
	@%p21 bra 	$L__BB0_37;
	ld.global.nc.f32 	%f293, [%rd3+12];
$L__BB0_37:
	bar.sync 	0;
	add.f32 	%f160, %f290, %f291;
	add.f32 	%f161, %f292, %f293;
	add.f32 	%f147, %f160, %f161;
	// begin inline asm
	mov.u32 %r86, %laneid;
	// end inline asm
	mov.b32 	%r87, 1;
	mov.b32 	%r100, 31;
	mov.b32 	%r101, -1;
	// begin inline asm
	{  .reg .f32 r0;  .reg .pred p;  shfl.sync.down.b32 r0|p, %f147, %r87, %r100, %r101;  @p add.f32 r0, r0, %f147;  mov.f32 %f145, r0;}
	// end inline asm
	mov.b32 	%r90, 2;
	// begin inline asm
	{  .reg .f32 r0;  .reg .pred p;  shfl.sync.down.b32 r0|p, %f145, %r90, %r100, %r101;  @p add.f32 r0, r0, %f145;  mov.f32 %f148, r0;}
	// end inline asm
	mov.b32 	%r93, 4;
	// begin inline asm
	{  .reg .f32 r0;  .reg .pred p;  shfl.sync.down.b32 r0|p, %f148, %r93, %r100, %r101;  @p add.f32 r0, r0, %f148;  mov.f32 %f151, r0;}
	// end inline asm
	mov.b32 	%r96, 8;
	// begin inline asm
	{  .reg .f32 r0;  .reg .pred p;  shfl.sync.down.b32 r0|p, %f151, %r96, %r100, %r101;  @p add.f32 r0, r0, %f151;  mov.f32 %f154, r0;}
	// end inline asm
	mov.b32 	%r99, 16;
	// begin inline asm
	{  .reg .f32 r0;  .reg .pred p;  shfl.sync.down.b32 r0|p, %f154, %r99, %r100, %r101;  @p add.f32 r0, r0, %f154;  mov.f32 %f294, r0;}
	// end inline asm
	setp.ne.s32 	%p22, %r86, 0;
	@%p22 bra 	$L__BB0_39;
	st.shared.f32 	[%r4], %f294;
$L__BB0_39:
	setp.ne.s32 	%p23, %r2, 0;
	bar.sync 	0;
	@%p23 bra 	$L__BB0_41;
	ld.shared.f32 	%f162, [_ZZ8GetStatsIffEvPKT_T0_iiRS3_S4_E12temp_storage+8];
	add.f32 	%f163, %f294, %f162;
	ld.shared.f32 	%f164, [_ZZ8GetStatsIffEvPKT_T0_iiRS3_S4_E12temp_storage+12];
	add.f32 	%f165, %f163, %f164;
	ld.shared.f32 	%f166, [_ZZ8GetStatsIffEvPKT_T0_iiRS3_S4_E12temp_storage+16];
	add.f32 	%f294, %f165, %f166;
$L__BB0_41:
	add.f32 	%f288, %f288, %f294;
$L__BB0_42:
	setp.ne.s32 	%p24, %r2, 0;
	@%p24 bra 	$L__BB0_44;
	st.shared.f32 	[_ZZ8GetStatsIffEvPKT_T0_iiRS3_S4_E12temp_storage], %f288;
$L__BB0_44:
	setp.lt.s32 	%p25, %r35, 1;
	bar.sync 	0;
	ld.shared.f32 	%f168, [_ZZ8GetStatsIffEvPKT_T0_iiRS3_S4_E12temp_storage];
	cvt.rn.f32.s32 	%f41, %r35;
	div.rn.f32 	%f42, %f168, %f41;
	mov.f32 	%f307, 0f00000000;
	@%p25 bra 	$L__BB0_86;
	max.s32 	%r20, %r3, 1;
	setp.lt.u32 	%p26, %r35, 513;
	mov.f32 	%f307, 0f00000000;
	mov.u32 	%r166, %r2;
	@%p26 bra 	$L__BB0_72;
	shl.b32 	%r102, %r2, 2;
	add.s32 	%r164, %r102, 512;
	and.b32  	%r103, %r20, 4194302;
	neg.s32 	%r163, %r103;
	mov.f32 	%f307, 0f00000000;
	mov.u32 	%r166, %r2;
$L__BB0_47:
	add.s32 	%r104, %r164, -512;
	setp.ge.s32 	%p27, %r104, %r35;
	mul.wide.u32 	%rd21, %r104, 4;
	add.s64 	%rd4, %rd1, %rd21;
	mov.f32 	%f297, 0f00000000;
	@%p27 bra 	$L__BB0_49;
	ld.global.nc.f32 	%f173, [%rd4];
	sub.f32 	%f174, %f173, %f42;
	mul.f32 	%f297, %f174, %f174;
$L__BB0_49:
	add.s32 	%r105, %r164, -511;
	setp.ge.s32 	%p28, %r105, %r35;
	mov.f32 	%f298, 0f00000000;
	@%p28 bra 	$L__BB0_51;
	ld.global.nc.f32 	%f176, [%rd4+4];
	sub.f32 	%f177, %f176, %f42;
	mul.f32 	%f298, %f177, %f177;
$L__BB0_51:
	add.s32 	%r106, %r164, -510;
	setp.ge.s32 	%p29, %r106, %r35;
	mov.f32 	%f299, 0f00000000;
	@%p29 bra 	$L__BB0_53;
	ld.global.nc.f32 	%f179, [%rd4+8];
	sub.f32 	%f180, %f179, %f42;
	mul.f32 	%f299, %f180, %f180;
$L__BB0_53:
	add.s32 	%r107, %r164, -509;
	setp.ge.s32 	%p30, %r107, %r35;
	mov.f32 	%f300, 0f00000000;
	@%p30 bra 	$L__BB0_55;
	ld.global.nc.f32 	%f182, [%rd4+12];
	sub.f32 	%f183, %f182, %f42;
	mul.f32 	%f300, %f183, %f183;
$L__BB0_55:
	bar.sync 	0;
	add.f32 	%f199, %f297, %f298;
	add.f32 	%f200, %f299, %f300;
	add.f32 	%f186, %f199, %f200;
	// begin inline asm
	mov.u32 %r108, %laneid;
	// end inline asm
	mov.b32 	%r109, 1;
	mov.b32 	%r122, 31;
	mov.b32 	%r123, -1;
	// begin inline asm
	{  .reg .f32 r0;  .reg .pred p;  shfl.sync.down.b32 r0|p, %f186, %r109, %r122, %r123;  @p add.f32 r0, r0, %f186;  mov.f32 %f184, r0;}
	// end inline asm
	mov.b32 	%r112, 2;
	// begin inline asm
	{  .reg .f32 r0;  .reg .pred p;  shfl.sync.down.b32 r0|p, %f184, %r112, %r122, %r123;  @p add.f32 r0, r0, %f184;  mov.f32 %f187, r0;}
	// end inline asm
	mov.b32 	%r115, 4;
	// begin inline asm
	{  .reg .f32 r0;  .reg .pred p;  shfl.sync.down.b32 r0|p, %f187, %r115, %r122, %r123;  @p add.f32 r0, r0, %f187;  mov.f32 %f190, r0;}
	// end inline asm
	mov.b32 	%r118, 8;
	// begin inline asm
	{  .reg .f32 r0;  .reg .pred p;  shfl.sync.down.b32 r0|p, %f190, %r118, %r122, %r123;  @p add.f32 r0, r0, %f190;  mov.f32 %f193, r0;}
	// end inline asm
	mov.b32 	%r121, 16;
	// begin inline asm
	{  .reg .f32 r0;  .reg .pred p;  shfl.sync.down.b32 r0|p, %f193, %r121, %r122, %r123;  @p add.f32 r0, r0, %f193;  mov.f32 %f301, r0;}
	// end inline asm
	setp.ne.s32 	%p31, %r108, 0;
	@%p31 bra 	$L__BB0_57;
	st.shared.f32 	[%r4], %f301;
$L__BB0_57:
	setp.ne.s32 	%p32, %r2, 0;
	bar.sync 	0;
	@%p32 bra 	$L__BB0_59;
	ld.shared.f32 	%f201, [_ZZ8GetStatsIffEvPKT_T0_iiRS3_S4_E12temp_storage+8];
	add.f32 	%f202, %f301, %f201;
	ld.shared.f32 	%f203, [_ZZ8GetStatsIffEvPKT_T0_iiRS3_S4_E12temp_storage+12];
	add.f32 	%f204, %f202, %f203;
	ld.shared.f32 	%f205, [_ZZ8GetStatsIffEvPKT_T0_iiRS3_S4_E12temp_storage+16];
	add.f32 	%f301, %f204, %f205;
$L__BB0_59:
	add.f32 	%f55, %f307, %f301;
	add.s32 	%r27, %r164, 3;
	setp.ge.s32 	%p33, %r164, %r35;
	mov.f32 	%f302, 0f00000000;
	@%p33 bra 	$L__BB0_61;
	mul.wide.u32 	%rd22, %r164, 4;
	add.s64 	%rd23, %rd1, %rd22;
	ld.global.nc.f32 	%f207, [%rd23];
	sub.f32 	%f208, %f207, %f42;
	mul.f32 	%f302, %f208, %f208;
$L__BB0_61:
	add.s32 	%r28, %r164, 1;
	setp.ge.s32 	%p34, %r28, %r35;
	mov.f32 	%f303, 0f00000000;
	@%p34 bra 	$L__BB0_63;
	mul.wide.u32 	%rd24, %r28, 4;
	add.s64 	%rd25, %rd1, %rd24;
	ld.global.nc.f32 	%f210, [%rd25];
	sub.f32 	%f211, %f210, %f42;
	mul.f32 	%f303, %f211, %f211;
$L__BB0_63:
	add.s32 	%r29, %r164, 2;
	setp.ge.s32 	%p35, %r29, %r35;
	mov.f32 	%f304, 0f00000000;
	@%p35 bra 	$L__BB0_65;
	mul.wide.u32 	%rd26, %r29, 4;
	add.s64 	%rd27, %rd1, %rd26;
	ld.global.nc.f32 	%f213, [%rd27];
	sub.f32 	%f214, %f213, %f42;
	mul.f32 	%f304, %f214, %f214;
$L__BB0_65:
	setp.ge.s32 	%p36, %r27, %r35;
	mov.f32 	%f305, 0f00000000;
	@%p36 bra 	$L__BB0_67;
	mul.wide.u32 	%rd28, %r27, 4;
	add.s64 	%rd29, %rd1, %rd28;
	ld.global.nc.f32 	%f216, [%rd29];
	sub.f32 	%f217, %f216, %f42;
	mul.f32 	%f305, %f217, %f217;
$L__BB0_67:
	setp.ne.s32 	%p37, %r108, 0;
	bar.sync 	0;
	add.f32 	%f233, %f302, %f303;
	add.f32 	%f234, %f304, %f305;
	add.f32 	%f220, %f233, %f234;
	mov.b32 	%r124, 1;
	mov.b32 	%r137, 31;
	mov.b32 	%r138, -1;
	// begin inline asm
	{  .reg .f32 r0;  .reg .pred p;  shfl.sync.down.b32 r0|p, %f220, %r124, %r137, %r138;  @p add.f32 r0, r0, %f220;  mov.f32 %f218, r0;}
	// end inline asm
	mov.b32 	%r127, 2;
	// begin inline asm
	{  .reg .f32 r0;  .reg .pred p;  shfl.sync.down.b32 r0|p, %f218, %r127, %r137, %r138;  @p add.f32 r0, r0, %f218;  mov.f32 %f221, r0;}
	// end inline asm
	mov.b32 	%r130, 4;
	// begin inline asm
	{  .reg .f32 r0;  .reg .pred p;  shfl.sync.down.b32 r0|p, %f221, %r130, %r137, %r138;  @p add.f32 r0, r0, %f221;  mov.f32 %f224, r0;}
	// end inline asm
	mov.b32 	%r133, 8;
	// begin inline asm
	{  .reg .f32 r0;  .reg .pred p;  shfl.sync.down.b32 r0|p, %f224, %r133, %r137, %r138;  @p add.f32 r0, r0, %f224;  mov.f32 %f227, r0;}
	// end inline asm
	mov.b32 	%r136, 16;
	// begin inline asm
	{  .reg .f32 r0;  .reg .pred p;  shfl.sync.down.b32 r0|p, %f227, %r136, %r137, %r138;  @p add.f32 r0, r0, %f227;  mov.f32 %f306, r0;}
	// end inline asm
	@%p37 bra 	$L__BB0_69;
	st.shared.f32 	[%r4], %f306;
$L__BB0_69:
	setp.ne.s32 	%p38, %r2, 0;
	bar.sync 	0;
	@%p38 bra 	$L__BB0_71;
	ld.shared.f32 	%f235, [_ZZ8GetStatsIffEvPKT_T0_iiRS3_S4_E12temp_storage+8];
	add.f32 	%f236, %f306, %f235;
	ld.shared.f32 	%f237, [_ZZ8GetStatsIffEvPKT_T0_iiRS3_S4_E12temp_storage+12];
	add.f32 	%f238, %f236, %f237;
	ld.shared.f32 	%f239, [_ZZ8GetStatsIffEvPKT_T0_iiRS3_S4_E12temp_storage+16];
	add.f32 	%f306, %f238, %f239;
$L__BB0_71:
	add.f32 	%f307, %f55, %f306;
	add.s32 	%r166, %r166, 256;
	add.s32 	%r164, %r164, 1024;
	add.s32 	%r163, %r163, 2;
	setp.ne.s32 	%p39, %r163, 0;
	@%p39 bra 	$L__BB0_47;
$L__BB0_72:
	and.b32  	%r139, %r20, 1;
	setp.eq.b32 	%p40, %r139, 1;
	not.pred 	%p41, %p40;
	@%p41 bra 	$L__BB0_86;
	shl.b32 	%r34, %r166, 2;
	setp.ge.s32 	%p42, %r34, %r35;
	mul.wide.u32 	%rd30, %r34, 4;
	add.s64 	%rd5, %rd1, %rd30;
	mov.f32 	%f309, 0f00000000;
	@%p42 bra 	$L__BB0_75;
	ld.global.nc.f32 	%f241, [%rd5];
	sub.f32 	%f242, %f241, %f42;
	mul.f32 	%f309, %f242, %f242;
$L__BB0_75:
	add.s32 	%r140, %r34, 1;
	setp.ge.s32 	%p43, %r140, %r35;
	mov.f32 	%f310, 0f00000000;
	@%p43 bra 	$L__BB0_77;
	ld.global.nc.f32 	%f244, [%rd5+4];
	sub.f32 	%f245, %f244, %f42;
	mul.f32 	%f310, %f245, %f245;
$L__BB0_77:
	add.s32 	%r141, %r34, 2;
	setp.ge.s32 	%p44, %r141, %r35;
	mov.f32 	%f311, 0f00000000;
	@%p44 bra 	$L__BB0_79;
	ld.global.nc.f32 	%f247, [%rd5+8];
	sub.f32 	%f248, %f247, %f42;
	mul.f32 	%f311, %f248, %f248;
$L__BB0_79:
	add.s32 	%r142, %r34, 3;
	setp.ge.s32 	%p45, %r142, %r35;
	mov.f32 	%f312, 0f00000000;
	@%p45 bra 	$L__BB0_81;
	ld.global.nc.f32 	%f250, [%rd5+12];
	sub.f32 	%f251, %f250, %f42;
	mul.f32 	%f312, %f251, %f251;
$L__BB0_81:
	bar.sync 	0;
	add.f32 	%f267, %f309, %f310;
	add.f32 	%f268, %f311, %f312;
	add.f32 	%f254, %f267, %f268;
	// begin inline asm
	mov.u32 %r143, %laneid;
	// end inline asm
	mov.b32 	%r144, 1;
	mov.b32 	%r157, 31;
	mov.b32 	%r158, -1;
	// begin inline asm
	{  .reg .f32 r0;  .reg .pred p;  shfl.sync.down.b32 r0|p, %f254, %r144, %r157, %r158;  @p add.f32 r0, r0, %f254;  mov.f32 %f252, r0;}
	// end inline asm
	mov.b32 	%r147, 2;
	// begin inline asm
	{  .reg .f32 r0;  .reg .pred p;  shfl.sync.down.b32 r0|p, %f252, %r147, %r157, %r158;  @p add.f32 r0, r0, %f252;  mov.f32 %f255, r0;}
	// end inline asm
	mov.b32 	%r150, 4;
	// begin inline asm
	{  .reg .f32 r0;  .reg .pred p;  shfl.sync.down.b32 r0|p, %f255, %r150, %r157, %r158;  @p add.f32 r0, r0, %f255;  mov.f32 %f258, r0;}
	// end inline asm
	mov.b32 	%r153, 8;
	// begin inline asm
	{  .reg .f32 r0;  .reg .pred p;  shfl.sync.down.b32 r0|p, %f258, %r153, %r157, %r158;  @p add.f32 r0, r0, %f258;  mov.f32 %f261, r0;}
	// end inline asm
	mov.b32 	%r156, 16;
	// begin inline asm
	{  .reg .f32 r0;  .reg .pred p;  shfl.sync.down.b32 r0|p, %f261, %r156, %r157, %r158;  @p add.f32 r0, r0, %f261;  mov.f32 %f313, r0;}
	// end inline asm
	setp.ne.s32 	%p46, %r143, 0;
	@%p46 bra 	$L__BB0_83;
	st.shared.f32 	[%r4], %f313;
$L__BB0_83:
	setp.ne.s32 	%p47, %r2, 0;
	bar.sync 	0;
	@%p47 bra 	$L__BB0_85;
	ld.shared.f32 	%f269, [_ZZ8GetStatsIffEvPKT_T0_iiRS3_S4_E12temp_storage+8];
	add.f32 	%f270, %f313, %f269;
	ld.shared.f32 	%f271, [_ZZ8GetStatsIffEvPKT_T0_iiRS3_S4_E12temp_storage+12];
	add.f32 	%f272, %f270, %f271;
	ld.shared.f32 	%f273, [_ZZ8GetStatsIffEvPKT_T0_iiRS3_S4_E12temp_storage+16];
	add.f32 	%f313, %f272, %f273;
$L__BB0_85:
	add.f32 	%f307, %f307, %f313;
$L__BB0_86:
	setp.ne.s32 	%p48, %r2, 0;
	@%p48 bra 	$L__BB0_88;
	st.shared.f32 	[_ZZ8GetStatsIffEvPKT_T0_iiRS3_S4_E12temp_storage], %f307;
$L__BB0_88:
	setp.ne.s32 	%p49, %r2, 0;
	bar.sync 	0;
	ld.shared.f32 	%f274, [_ZZ8GetStatsIffEvPKT_T0_iiRS3_S4_E12temp_storage];
	div.rn.f32 	%f275, %f274, %f41;
	add.f32 	%f83, %f84, %f275;
	@%p49 bra 	$L__BB0_90;
	rsqrt.approx.f32 	%f276, %f83;
	cvta.to.global.u64 	%rd31, %rd6;
	mul.wide.u32 	%rd32, %r1, 4;
	add.s64 	%rd33, %rd31, %rd32;
	st.global.f32 	[%rd33], %f276;
	cvta.to.global.u64 	%rd34, %rd7;
	add.s64 	%rd35, %rd34, %rd32;
	st.global.f32 	[%rd35], %f42;
$L__BB0_90:
	ret;

}
	// .globl	_Z20LayerNormKernelPart2IffEvPKT_PKT0_S5_S5_S5_S3_iiPS0_
.visible .entry _Z20LayerNormKernelPart2IffEvPKT_PKT0_S5_S5_S5_S3_iiPS0_(
	.param .u64 .ptr .align 1 _Z20LayerNormKernelPart2IffEvPKT_PKT0_S5_S5_S5_S3_iiPS0__param_0,
	.param .u64 .ptr .align 1 _Z20LayerNormKernelPart2IffEvPKT_PKT0_S5_S5_S5_S3_iiPS0__param_1,
	.param .u64 .ptr .align 1 _Z20LayerNormKernelPart2IffEvPKT_PKT0_S5_S5_S5_S3_iiPS0__param_2,
	.param .u64 .ptr .align 1 _Z20LayerNormKernelPart2IffEvPKT_PKT0_S5_S5_S5_S3_iiPS0__param_3,
	.param .u64 .ptr .align 1 _Z20LayerNormKernelPart2IffEvPKT_PKT0_S5_S5_S5_S3_iiPS0__param_4,
	.param .f32 _Z20LayerNormKernelPart2IffEvPKT_PKT0_S5_S5_S5_S3_iiPS0__param_5,
	.param .u32 _Z20LayerNormKernelPart2IffEvPKT_PKT0_S5_S5_S5_S3_iiPS0__param_6,
	.param .u32 _Z20LayerNormKernelPart2IffEvPKT_PKT0_S5_S5_S5_S3_iiPS0__param_7,
	.param .u64 .ptr .align 1 _Z20LayerNormKernelPart2IffEvPKT_PKT0_S5_S5_S5_S3_iiPS0__param_8
)
{
	.reg .pred 	%p<2>;
	.reg .b32 	%r<11>;
	.reg .b32 	%f<9>;
	.reg .b64 	%rd<22>;

	ld.param.u64 	%rd1, [_Z20LayerNormKernelPart2IffEvPKT_PKT0_S5_S5_S5_S3_iiPS0__param_0];
	ld.param.u64 	%rd2, [_Z20LayerNormKernelPart2IffEvPKT_PKT0_S5_S5_S5_S3_iiPS0__param_1];
	ld.param.u64 	%rd3, [_Z20LayerNormKernelPart2IffEvPKT_PKT0_S5_S5_S5_S3_iiPS0__param_2];
	ld.param.u64 	%rd4, [_Z20LayerNormKernelPart2IffEvPKT_PKT0_S5_S5_S5_S3_iiPS0__param_3];
	ld.param.u64 	%rd5, [_Z20LayerNormKernelPart2IffEvPKT_PKT0_S5_S5_S5_S3_iiPS0__param_4];
	ld.param.u32 	%r3, [_Z20LayerNormKernelPart2IffEvPKT_PKT0_S5_S5_S5_S3_iiPS0__param_6];
	ld.param.u32 	%r2, [_Z20LayerNormKernelPart2IffEvPKT_PKT0_S5_S5_S5_S3_iiPS0__param_7];
	ld.param.u64 	%rd6, [_Z20LayerNormKernelPart2IffEvPKT_PKT0_S5_S5_S5_S3_iiPS0__param_8];
	mov.u32 	%r4, %tid.x;
	mov.u32 	%r5, %ctaid.x;
	mov.u32 	%r6, %ntid.x;
	mad.lo.s32 	%r1, %r5, %r6, %r4;
	mul.lo.s32 	%r7, %r2, %r3;
	setp.ge.s32 	%p1, %r1, %r7;
	@%p1 bra 	$L__BB1_2;
	cvta.to.global.u64 	%rd7, %rd5;
	cvta.to.global.u64 	%rd8, %rd4;
	cvta.to.global.u64 	%rd9, %rd1;
	cvta.to.global.u64 	%rd10, %rd2;
	cvta.to.global.u64 	%rd11, %rd3;
	cvta.to.global.u64 	%rd12, %rd6;
	div.s32 	%r8, %r1, %r2;
	mul.lo.s32 	%r9, %r8, %r2;
	sub.s32 	%r10, %r1, %r9;
	mul.wide.s32 	%rd13, %r8, 4;
	add.s64 	%rd14, %rd7, %rd13;
	ld.global.nc.f32 	%f1, [%rd14];
	add.s64 	%rd15, %rd8, %rd13;
	ld.global.nc.f32 	%f2, [%rd15];
	mul.wide.s32 	%rd16, %r1, 4;
	add.s64 	%rd17, %rd9, %rd16;
	ld.global.nc.f32 	%f3, [%rd17];
	sub.f32 	%f4, %f3, %f1;
	mul.f32 	%f5, %f2, %f4;
	mul.wide.s32 	%rd18, %r10, 4;
	add.s64 	%rd19, %rd10, %rd18;
	ld.global.nc.f32 	%f6, [%rd19];
	add.s64 	%rd20, %rd11, %rd18;
	ld.global.nc.f32 	%f7, [%rd20];
	fma.rn.f32 	%f8, %f6, %f5, %f7;
	add.s64 	%rd21, %rd12, %rd16;
	st.global.f32 	[%rd21], %f8;
$L__BB1_2:
	ret;

}
	// .globl	_Z17InitGradBetaGammaIfEvPT_S1_i
.visible .entry _Z17InitGradBetaGammaIfEvPT_S1_i(
	.param .u64 .ptr .align 1 _Z17InitGradBetaGammaIfEvPT_S1_i_param_0,
	.param .u64 .ptr .align 1 _Z17InitGradBetaGammaIfEvPT_S1_i_param_1,
	.param .u32 _Z17InitGradBetaGammaIfEvPT_S1_i_param_2
)
{
	.reg .pred 	%p<2>;
	.reg .b32 	%r<7>;
	.reg .b64 	%rd<8>;

	ld.param.u64 	%rd1, [_Z17InitGradBetaGammaIfEvPT_S1_i_param_0];
	ld.param.u64 	%rd2, [_Z17InitGradBetaGammaIfEvPT_S1_i_param_1];
	ld.param.u32 	%r2, [_Z17InitGradBetaGammaIfEvPT_S1_i_param_2];
	mov.u32 	%r3, %tid.x;
	mov.u32 	%r4, %ctaid.x;
	mov.u32 	%r5, %ntid.x;
	mad.lo.s32 	%r1, %r4, %r5, %r3;
	setp.ge.s32 	%p1, %r1, %r2;
	@%p1 bra 	$L__BB2_2;
	cvta.to.global.u64 	%rd3, %rd1;
	cvta.to.global.u64 	%rd4, %rd2;
	mul.wide.s32 	%rd5, %r1, 4;
	add.s64 	%rd6, %rd3, %rd5;
	mov.b32 	%r6, 0;
	st.global.u32 	[%rd6], %r6;
	add.s64 	%rd7, %rd4, %rd5;
	st.global.u32 	[%rd7], %r6;
$L__BB2_2:
	ret;

}
	// .globl	_Z22LayerNormGradBetaGammaIffEvPKT_S2_PKT0_S5_iiPS3_S6_
.visible .entry _Z22LayerNormGradBetaGammaIffEvPKT_S2_PKT0_S5_iiPS3_S6_(
	.param .u64 .ptr .align 1 _Z22LayerNormGradBetaGammaIffEvPKT_S2_PKT0_S5_iiPS3_S6__param_0,
	.param .u64 .ptr .align 1 _Z22LayerNormGradBetaGammaIffEvPKT_S2_PKT0_S5_iiPS3_S6__param_1,
	.param .u64 .ptr .align 1 _Z22LayerNormGradBetaGammaIffEvPKT_S2_PKT0_S5_iiPS3_S6__param_2,
	.param .u64 .ptr .align 1 _Z22LayerNormGradBetaGammaIffEvPKT_S2_PKT0_S5_iiPS3_S6__param_3,
	.param .u32 _Z22LayerNormGradBetaGammaIffEvPKT_S2_PKT0_S5_iiPS3_S6__param_4,
	.param .u32 _Z22LayerNormGradBetaGammaIffEvPKT_S2_PKT0_S5_iiPS3_S6__param_5,
	.param .u64 .ptr .align 1 _Z22LayerNormGradBetaGammaIffEvPKT_S2_PKT0_S5_iiPS3_S6__param_6,
	.param .u64 .ptr .align 1 _Z22LayerNormGradBetaGammaIffEvPKT_S2_PKT0_S5_iiPS3_S6__param_7
)
{
	.reg .pred 	%p<11>;
	.reg .b32 	%r<31>;
	.reg .b32 	%f<159>;
	.reg .b64 	%rd<72>;

	ld.param.u64 	%rd13, [_Z22LayerNormGradBetaGammaIffEvPKT_S2_PKT0_S5_iiPS3_S6__param_0];
	ld.param.u64 	%rd14, [_Z22LayerNormGradBetaGammaIffEvPKT_S2_PKT0_S5_iiPS3_S6__param_1];
	ld.param.u64 	%rd15, [_Z22LayerNormGradBetaGammaIffEvPKT_S2_PKT0_S5_iiPS3_S6__param_2];
	ld.param.u64 	%rd16, [_Z22LayerNormGradBetaGammaIffEvPKT_S2_PKT0_S5_iiPS3_S6__param_3];
	ld.param.u32 	%r15, [_Z22LayerNormGradBetaGammaIffEvPKT_S2_PKT0_S5_iiPS3_S6__param_4];
	ld.param.u32 	%r16, [_Z22LayerNormGradBetaGammaIffEvPKT_S2_PKT0_S5_iiPS3_S6__param_5];
	cvta.to.global.u64 	%rd1, %rd16;
	cvta.to.global.u64 	%rd2, %rd15;
	cvta.to.global.u64 	%rd3, %rd14;
	cvta.to.global.u64 	%rd4, %rd13;
	mov.u32 	%r17, %tid.x;
	mov.u32 	%r18, %ctaid.x;
	mov.u32 	%r19, %ntid.x;
	mad.lo.s32 	%r1, %r18, %r19, %r17;
	setp.ge.s32 	%p1, %r1, %r16;
	@%p1 bra 	$L__BB3_14;
	setp.lt.s32 	%p2, %r15, 1;
	mov.f32 	%f157, 0f00000000;
	mov.f32 	%f158, %f157;
	@%p2 bra 	$L__BB3_13;
	and.b32  	%r2, %r15, 7;
	setp.lt.u32 	%p3, %r15, 8;
	mov.f32 	%f158, 0f00000000;
	mov.b32 	%r29, 0;
	mov.f32 	%f157, %f158;
	@%p3 bra 	$L__BB3_5;
	and.b32  	%r29, %r15, 2147483640;
	neg.s32 	%r27, %r29;
	add.s64 	%rd71, %rd2, 16;
	add.s64 	%rd70, %rd1, 16;
	mov.f32 	%f158, 0f00000000;
	mul.wide.s32 	%rd20, %r16, 4;
	shl.b32 	%r21, %r16, 3;
	mov.u32 	%r26, %r1;
$L__BB3_4:
	.pragma "nounroll";
	mul.wide.s32 	%rd17, %r26, 4;
	add.s64 	%rd18, %rd4, %rd17;
	ld.global.nc.f32 	%f29, [%rd18];
	add.s64 	%rd19, %rd3, %rd17;
	ld.global.nc.f32 	%f30, [%rd19];
	ld.global.nc.f32 	%f31, [%rd71+-16];
	sub.f32 	%f32, %f30, %f31;
	mul.f32 	%f33, %f29, %f32;
	ld.global.nc.f32 	%f34, [%rd70+-16];
	fma.rn.f32 	%f35, %f34, %f33, %f157;
	add.f32 	%f36, %f158, %f29;
	add.s64 	%rd21, %rd18, %rd20;
	ld.global.nc.f32 	%f37, [%rd21];
	add.s64 	%rd22, %rd19, %rd20;
	ld.global.nc.f32 	%f38, [%rd22];
	ld.global.nc.f32 	%f39, [%rd71+-12];
	sub.f32 	%f40, %f38, %f39;
	mul.f32 	%f41, %f37, %f40;
	ld.global.nc.f32 	%f42, [%rd70+-12];
	fma.rn.f32 	%f43, %f42, %f41, %f35;
	add.f32 	%f44, %f36, %f37;
	add.s64 	%rd23, %rd21, %rd20;
	ld.global.nc.f32 	%f45, [%rd23];
	add.s64 	%rd24, %rd22, %rd20;
	ld.global.nc.f32 	%f46, [%rd24];
	ld.global.nc.f32 	%f47, [%rd71+-8];
	sub.f32 	%f48, %f46, %f47;
	mul.f32 	%f49, %f45, %f48;
	ld.global.nc.f32 	%f50, [%rd70+-8];
	fma.rn.f32 	%f51, %f50, %f49, %f43;
	add.f32 	%f52, %f44, %f45;
	add.s64 	%rd25, %rd23, %rd20;
	ld.global.nc.f32 	%f53, [%rd25];
	add.s64 	%rd26, %rd24, %rd20;
	ld.global.nc.f32 	%f54, [%rd26];
	ld.global.nc.f32 	%f55, [%rd71+-4];
	sub.f32 	%f56, %f54, %f55;
	mul.f32 	%f57, %f53, %f56;
	ld.global.nc.f32 	%f58, [%rd70+-4];
	fma.rn.f32 	%f59, %f58, %f57, %f51;
	add.f32 	%f60, %f52, %f53;
	add.s64 	%rd27, %rd25, %rd20;
	ld.global.nc.f32 	%f61, [%rd27];
	add.s64 	%rd28, %rd26, %rd20;
	ld.global.nc.f32 	%f62, [%rd28];
	ld.global.nc.f32 	%f63, [%rd71];
	sub.f32 	%f64, %f62, %f63;
	mul.f32 	%f65, %f61, %f64;
	ld.global.nc.f32 	%f66, [%rd70];
	fma.rn.f32 	%f67, %f66, %f65, %f59;
	add.f32 	%f68, %f60, %f61;
	add.s64 	%rd29, %rd27, %rd20;
	ld.global.nc.f32 	%f69, [%rd29];
	add.s64 	%rd30, %rd28, %rd20;
	ld.global.nc.f32 	%f70, [%rd30];
	ld.global.nc.f32 	%f71, [%rd71+4];
	sub.f32 	%f72, %f70, %f71;
	mul.f32 	%f73, %f69, %f72;
	ld.global.nc.f32 	%f74, [%rd70+4];
	fma.rn.f32 	%f75, %f74, %f73, %f67;
	add.f32 	%f76, %f68, %f69;
	add.s64 	%rd31, %rd29, %rd20;
	ld.global.nc.f32 	%f77, [%rd31];
	add.s64 	%rd32, %rd30, %rd20;
	ld.global.nc.f32 	%f78, [%rd32];
	ld.global.nc.f32 	%f79, [%rd71+8];
	sub.f32 	%f80, %f78, %f79;
	mul.f32 	%f81, %f77, %f80;
	ld.global.nc.f32 	%f82, [%rd70+8];
	fma.rn.f32 	%f83, %f82, %f81, %f75;
	add.f32 	%f84, %f76, %f77;
	add.s64 	%rd33, %rd31, %rd20;
	ld.global.nc.f32 	%f85, [%rd33];
	add.s64 	%rd34, %rd32, %rd20;
	ld.global.nc.f32 	%f86, [%rd34];
	ld.global.nc.f32 	%f87, [%rd71+12];
	sub.f32 	%f88, %f86, %f87;
	mul.f32 	%f89, %f85, %f88;
	ld.global.nc.f32 	%f90, [%rd70+12];
	fma.rn.f32 	%f157, %f90, %f89, %f83;
	add.f32 	%f158, %f84, %f85;
	add.s32 	%r27, %r27, 8;
	add.s32 	%r26, %r26, %r21;
	add.s64 	%rd71, %rd71, 32;
	add.s64 	%rd70, %rd70, 32;
	setp.ne.s32 	%p4, %r27, 0;
	@%p4 bra 	$L__BB3_4;
$L__BB3_5:
	setp.eq.s32 	%p5, %r2, 0;
	@%p5 bra 	$L__BB3_13;
	and.b32  	%r10, %r15, 3;
	setp.lt.u32 	%p6, %r2, 4;
	@%p6 bra 	$L__BB3_8;
	mad.lo.s32 	%r22, %r29, %r16, %r1;
	mul.wide.s32 	%rd35, %r22, 4;
	add.s64 	%rd36, %rd4, %rd35;
	ld.global.nc.f32 	%f92, [%rd36];
	add.s64 	%rd37, %rd3, %rd35;
	ld.global.nc.f32 	%f93, [%rd37];
	mul.wide.u32 	%rd38, %r29, 4;
	add.s64 	%rd39, %rd2, %rd38;
	ld.global.nc.f32 	%f94, [%rd39];
	sub.f32 	%f95, %f93, %f94;
	mul.f32 	%f96, %f92, %f95;
	add.s64 	%rd40, %rd1, %rd38;
	ld.global.nc.f32 	%f97, [%rd40];
	fma.rn.f32 	%f98, %f97, %f96, %f157;
	add.f32 	%f99, %f158, %f92;
	mul.wide.s32 	%rd41, %r16, 4;
	add.s64 	%rd42, %rd36, %rd41;
	ld.global.nc.f32 	%f100, [%rd42];
	add.s64 	%rd43, %rd37, %rd41;
	ld.global.nc.f32 	%f101, [%rd43];
	ld.global.nc.f32 	%f102, [%rd39+4];
	sub.f32 	%f103, %f101, %f102;
	mul.f32 	%f104, %f100, %f103;
	ld.global.nc.f32 	%f105, [%rd40+4];
	fma.rn.f32 	%f106, %f105, %f104, %f98;
	add.f32 	%f107, %f99, %f100;
	add.s64 	%rd44, %rd42, %rd41;
	ld.global.nc.f32 	%f108, [%rd44];
	add.s64 	%rd45, %rd43, %rd41;
	ld.global.nc.f32 	%f109, [%rd45];
	ld.global.nc.f32 	%f110, [%rd39+8];
	sub.f32 	%f111, %f109, %f110;
	mul.f32 	%f112, %f108, %f111;
	ld.global.nc.f32 	%f113, [%rd40+8];
	fma.rn.f32 	%f114, %f113, %f112, %f106;
	add.f32 	%f115, %f107, %f108;
	add.s64 	%rd46, %rd44, %rd41;
	ld.global.nc.f32 	%f116, [%rd46];
	add.s64 	%rd47, %rd45, %rd41;
	ld.global.nc.f32 	%f117, [%rd47];
	ld.global.nc.f32 	%f118, [%rd39+12];
	sub.f32 	%f119, %f117, %f118;
	mul.f32 	%f120, %f116, %f119;
	ld.global.nc.f32 	%f121, [%rd40+12];
	fma.rn.f32 	%f157, %f121, %f120, %f114;
	add.f32 	%f158, %f115, %f116;
	add.s32 	%r29, %r29, 4;
$L__BB3_8:
	setp.eq.s32 	%p7, %r10, 0;
	@%p7 bra 	$L__BB3_13;
	setp.eq.s32 	%p8, %r10, 1;
	@%p8 bra 	$L__BB3_11;
	mad.lo.s32 	%r23, %r29, %r16, %r1;
	mul.wide.s32 	%rd48, %r23, 4;
	add.s64 	%rd49, %rd4, %rd48;
	ld.global.nc.f32 	%f123, [%rd49];
	add.s64 	%rd50, %rd3, %rd48;
	ld.global.nc.f32 	%f124, [%rd50];
	mul.wide.u32 	%rd51, %r29, 4;
	add.s64 	%rd52, %rd2, %rd51;
	ld.global.nc.f32 	%f125, [%rd52];
	sub.f32 	%f126, %f124, %f125;
	mul.f32 	%f127, %f123, %f126;
	add.s64 	%rd53, %rd1, %rd51;
	ld.global.nc.f32 	%f128, [%rd53];
	fma.rn.f32 	%f129, %f128, %f127, %f157;
	add.f32 	%f130, %f158, %f123;
	mul.wide.s32 	%rd54, %r16, 4;
	add.s64 	%rd55, %rd49, %rd54;
	ld.global.nc.f32 	%f131, [%rd55];
	add.s64 	%rd56, %rd50, %rd54;
	ld.global.nc.f32 	%f132, [%rd56];
	ld.global.nc.f32 	%f133, [%rd52+4];
	sub.f32 	%f134, %f132, %f133;
	mul.f32 	%f135, %f131, %f134;
	ld.global.nc.f32 	%f136, [%rd53+4];
	fma.rn.f32 	%f157, %f136, %f135, %f129;
	add.f32 	%f158, %f130, %f131;
	add.s32 	%r29, %r29, 2;
$L__BB3_11:
	and.b32  	%r24, %r15, 1;
	setp.eq.b32 	%p9, %r24, 1;
	not.pred 	%p10, %p9;
	@%p10 bra 	$L__BB3_13;
	mad.lo.s32 	%r25, %r29, %r16, %r1;
	mul.wide.s32 	%rd57, %r25, 4;
	add.s64 	%rd58, %rd4, %rd57;
	ld.global.nc.f32 	%f137, [%rd58];
	add.s64 	%rd59, %rd3, %rd57;
	ld.global.nc.f32 	%f138, [%rd59];
	mul.wide.u32 	%rd60, %r29, 4;
	add.s64 	%rd61, %rd2, %rd60;
	ld.global.nc.f32 	%f139, [%rd61];
	sub.f32 	%f140, %f138, %f139;
	mul.f32 	%f141, %f137, %f140;
	add.s64 	%rd62, %rd1, %rd60;
	ld.global.nc.f32 	%f142, [%rd62];
	fma.rn.f32 	%f157, %f142, %f141, %f157;
	add.f32 	%f158, %f158, %f137;
$L__BB3_13:
	ld.param.u64 	%rd69, [_Z22LayerNormGradBetaGammaIffEvPKT_S2_PKT0_S5_iiPS3_S6__param_7];
	ld.param.u64 	%rd68, [_Z22LayerNormGradBetaGammaIffEvPKT_S2_PKT0_S5_iiPS3_S6__param_6];
	cvta.to.global.u64 	%rd63, %rd68;
	mul.wide.s32 	%rd64, %r1, 4;
	add.s64 	%rd65, %rd63, %rd64;
	st.global.f32 	[%rd65], %f157;
	cvta.to.global.u64 	%rd66, %rd69;
	add.s64 	%rd67, %rd66, %rd64;
	st.global.f32 	[%rd67], %f158;
$L__BB3_14:
	ret;

}
	// .globl	_Z28LayerNormGradBetaGammaAtomicIffEvPKT_S2_PKT0_S5_iiPS3_S6_
.visible .entry _Z28LayerNormGradBetaGammaAtomicIffEvPKT_S2_PKT0_S5_iiPS3_S6_(
	.param .u64 .ptr .align 1 _Z28LayerNormGradBetaGammaAtomicIffEvPKT_S2_PKT0_S5_iiPS3_S6__param_0,
	.param .u64 .ptr .align 1 _Z28LayerNormGradBetaGammaAtomicIffEvPKT_S2_PKT0_S5_iiPS3_S6__param_1,
	.param .u64 .ptr .align 1 _Z28LayerNormGradBetaGammaAtomicIffEvPKT_S2_PKT0_S5_iiPS3_S6__param_2,
	.param .u64 .ptr .align 1 _Z28LayerNormGradBetaGammaAtomicIffEvPKT_S2_PKT0_S5_iiPS3_S6__param_3,
	.param .u32 _Z28LayerNormGradBetaGammaAtomicIffEvPKT_S2_PKT0_S5_iiPS3_S6__param_4,
	.param .u32 _Z28LayerNormGradBetaGammaAtomicIffEvPKT_S2_PKT0_S5_iiPS3_S6__param_5,
	.param .u64 .ptr .align 1 _Z28LayerNormGradBetaGammaAtomicIffEvPKT_S2_PKT0_S5_iiPS3_S6__param_6,
	.param .u64 .ptr .align 1 _Z28LayerNormGradBetaGammaAtomicIffEvPKT_S2_PKT0_S5_iiPS3_S6__param_7
)
{
	.reg .pred 	%p<10>;
	.reg .b32 	%r<33>;
	.reg .b32 	%f<52>;
	.reg .b64 	%rd<57>;

	ld.param.u64 	%rd16, [_Z28LayerNormGradBetaGammaAtomicIffEvPKT_S2_PKT0_S5_iiPS3_S6__param_0];
	ld.param.u64 	%rd17, [_Z28LayerNormGradBetaGammaAtomicIffEvPKT_S2_PKT0_S5_iiPS3_S6__param_1];
	ld.param.u64 	%rd15, [_Z28LayerNormGradBetaGammaAtomicIffEvPKT_S2_PKT0_S5_iiPS3_S6__param_3];
	ld.param.u32 	%r16, [_Z28LayerNormGradBetaGammaAtomicIffEvPKT_S2_PKT0_S5_iiPS3_S6__param_4];
	ld.param.u32 	%r17, [_Z28LayerNormGradBetaGammaAtomicIffEvPKT_S2_PKT0_S5_iiPS3_S6__param_5];
	ld.param.u64 	%rd18, [_Z28LayerNormGradBetaGammaAtomicIffEvPKT_S2_PKT0_S5_iiPS3_S6__param_6];
	ld.param.u64 	%rd19, [_Z28LayerNormGradBetaGammaAtomicIffEvPKT_S2_PKT0_S5_iiPS3_S6__param_7];
	cvta.to.global.u64 	%rd1, %rd19;
	cvta.to.global.u64 	%rd2, %rd18;
	cvta.to.global.u64 	%rd3, %rd17;
	cvta.to.global.u64 	%rd4, %rd16;
	mov.u32 	%r1, %tid.x;
	mov.u32 	%r2, %ntid.x;
	mov.u32 	%r30, %ctaid.x;
	setp.ge.s32 	%p1, %r30, %r16;
	@%p1 bra 	$L__BB4_10;
	add.s32 	%r4, %r1, %r2;
	max.s32 	%r18, %r17, %r4;
	setp.lt.s32 	%p2, %r4, %r17;
	selp.u32 	%r19, 1, 0, %p2;
	add.s32 	%r20, %r4, %r19;
	sub.s32 	%r21, %r18, %r20;
	div.u32 	%r22, %r21, %r2;
	add.s32 	%r5, %r22, %r19;
	and.b32  	%r6, %r5, 3;
	mul.wide.u32 	%rd20, %r1, 4;
	add.s64 	%rd5, %rd2, %rd20;
	add.s64 	%rd6, %rd1, %rd20;
	mul.wide.s32 	%rd21, %r2, 4;
	add.s64 	%rd7, %rd5, %rd21;
	add.s64 	%rd8, %rd6, %rd21;
	add.s32 	%r7, %r4, %r2;
	cvta.to.global.u64 	%rd9, %rd15;
$L__BB4_2:
	setp.ge.s32 	%p3, %r1, %r17;
	@%p3 bra 	$L__BB4_9;
	ld.param.u64 	%rd56, [_Z28LayerNormGradBetaGammaAtomicIffEvPKT_S2_PKT0_S5_iiPS3_S6__param_2];
	setp.eq.s32 	%p4, %r6, 3;
	mul.lo.s32 	%r9, %r30, %r17;
	cvta.to.global.u64 	%rd22, %rd56;
	mul.wide.u32 	%rd23, %r30, 4;
	add.s64 	%rd24, %rd22, %rd23;
	ld.global.nc.f32 	%f1, [%rd24];
	add.s64 	%rd25, %rd9, %rd23;
	ld.global.nc.f32 	%f2, [%rd25];
	mov.u32 	%r31, %r1;
	@%p4 bra 	$L__BB4_7;
	setp.eq.s32 	%p5, %r6, 0;
	add.s32 	%r23, %r1, %r9;
	mul.wide.s32 	%rd26, %r23, 4;
	add.s64 	%rd10, %rd4, %rd26;
	ld.global.nc.f32 	%f3, [%rd10];
	add.s64 	%rd11, %rd3, %rd26;
	ld.global.nc.f32 	%f4, [%rd11];
	sub.f32 	%f5, %f4, %f1;
	mul.f32 	%f6, %f3, %f5;
	mul.f32 	%f7, %f2, %f6;
	atom.global.add.f32 	%f8, [%rd5], %f7;
	atom.global.add.f32 	%f9, [%rd6], %f3;
	mov.u32 	%r31, %r4;
	@%p5 bra 	$L__BB4_7;
	setp.eq.s32 	%p6, %r6, 1;
	shl.b32 	%r10, %r2, 2;
	cvt.u64.u32 	%rd27, %r10;
	add.s64 	%rd12, %rd10, %rd27;
	ld.global.nc.f32 	%f10, [%rd12];
	add.s64 	%rd13, %rd11, %rd27;
	ld.global.nc.f32 	%f11, [%rd13];
	sub.f32 	%f12, %f11, %f1;
	mul.f32 	%f13, %f10, %f12;
	mul.f32 	%f14, %f2, %f13;
	atom.global.add.f32 	%f15, [%rd7], %f14;
	atom.global.add.f32 	%f16, [%rd8], %f10;
	mov.u32 	%r31, %r7;
	@%p6 bra 	$L__BB4_7;
	add.s32 	%r31, %r7, %r2;
	add.s64 	%rd29, %rd12, %rd27;
	ld.global.nc.f32 	%f17, [%rd29];
	add.s64 	%rd30, %rd13, %rd27;
	ld.global.nc.f32 	%f18, [%rd30];
	sub.f32 	%f19, %f18, %f1;
	mul.f32 	%f20, %f17, %f19;
	mul.f32 	%f21, %f2, %f20;
	mul.wide.s32 	%rd31, %r2, 4;
	add.s64 	%rd32, %rd7, %rd31;
	atom.global.add.f32 	%f22, [%rd32], %f21;
	add.s64 	%rd33, %rd8, %rd31;
	atom.global.add.f32 	%f23, [%rd33], %f17;
$L__BB4_7:
	setp.lt.u32 	%p7, %r5, 3;
	@%p7 bra 	$L__BB4_9;
$L__BB4_8:
	add.s32 	%r24, %r31, %r9;
	mul.wide.s32 	%rd34, %r24, 4;
	add.s64 	%rd35, %rd4, %rd34;
	ld.global.nc.f32 	%f24, [%rd35];
	mul.wide.u32 	%rd36, %r31, 4;
	add.s64 	%rd37, %rd2, %rd36;
	add.s64 	%rd38, %rd3, %rd34;
	ld.global.nc.f32 	%f25, [%rd38];
	sub.f32 	%f26, %f25, %f1;
	mul.f32 	%f27, %f24, %f26;
	mul.f32 	%f28, %f2, %f27;
	atom.global.add.f32 	%f29, [%rd37], %f28;
	add.s64 	%rd39, %rd1, %rd36;
	atom.global.add.f32 	%f30, [%rd39], %f24;
	add.s32 	%r25, %r31, %r2;
	shl.b32 	%r26, %r2, 2;
	cvt.u64.u32 	%rd40, %r26;
	add.s64 	%rd41, %rd35, %rd40;
	ld.global.nc.f32 	%f31, [%rd41];
	mul.wide.u32 	%rd42, %r25, 4;
	add.s64 	%rd43, %rd2, %rd42;
	add.s64 	%rd44, %rd38, %rd40;
	ld.global.nc.f32 	%f32, [%rd44];
	sub.f32 	%f33, %f32, %f1;
	mul.f32 	%f34, %f31, %f33;
	mul.f32 	%f35, %f2, %f34;
	atom.global.add.f32 	%f36, [%rd43], %f35;
	add.s64 	%rd45, %rd1, %rd42;
	atom.global.add.f32 	%f37, [%rd45], %f31;
	add.s32 	%r27, %r25, %r2;
	add.s64 	%rd46, %rd41, %rd40;
	ld.global.nc.f32 	%f38, [%rd46];
	mul.wide.u32 	%rd47, %r27, 4;
	add.s64 	%rd48, %rd2, %rd47;
	add.s64 	%rd49, %rd44, %rd40;
	ld.global.nc.f32 	%f39, [%rd49];
	sub.f32 	%f40, %f39, %f1;
	mul.f32 	%f41, %f38, %f40;
	mul.f32 	%f42, %f2, %f41;
	atom.global.add.f32 	%f43, [%rd48], %f42;
	add.s64 	%rd50, %rd1, %rd47;
	atom.global.add.f32 	%f44, [%rd50], %f38;
	add.s32 	%r28, %r27, %r2;
	add.s64 	%rd51, %rd46, %rd40;
	ld.global.nc.f32 	%f45, [%rd51];
	mul.wide.u32 	%rd52, %r28, 4;
	add.s64 	%rd53, %rd2, %rd52;
	add.s64 	%rd54, %rd49, %rd40;
	ld.global.nc.f32 	%f46, [%rd54];
	sub.f32 	%f47, %f46, %f1;
	mul.f32 	%f48, %f45, %f47;
	mul.f32 	%f49, %f2, %f48;
	atom.global.add.f32 	%f50, [%rd53], %f49;
	add.s64 	%rd55, %rd1, %rd52;
	atom.global.add.f32 	%f51, [%rd55], %f45;
	add.s32 	%r31, %r28, %r2;
	setp.lt.s32 	%p8, %r31, %r17;
	@%p8 bra 	$L__BB4_8;
$L__BB4_9:
	mov.u32 	%r29, %nctaid.x;
	add.s32 	%r30, %r30, %r29;
	setp.lt.s32 	%p9, %r30, %r16;
	@%p9 bra 	$L__BB4_2;
$L__BB4_10:
	ret;

}
	// .globl	_Z23LayerNormGradInputPart1IffEvPKT_S2_PKT0_S5_S5_iiPS3_S6_
.visible .entry _Z23LayerNormGradInputPart1IffEvPKT_S2_PKT0_S5_S5_iiPS3_S6_(
	.param .u64 .ptr .align 1 _Z23LayerNormGradInputPart1IffEvPKT_S2_PKT0_S5_S5_iiPS3_S6__param_0,
	.param .u64 .ptr .align 1 _Z23LayerNormGradInputPart1IffEvPKT_S2_PKT0_S5_S5_iiPS3_S6__param_1,
	.param .u64 .ptr .align 1 _Z23LayerNormGradInputPart1IffEvPKT_S2_PKT0_S5_S5_iiPS3_S6__param_2,
	.param .u64 .ptr .align 1 _Z23LayerNormGradInputPart1IffEvPKT_S2_PKT0_S5_S5_iiPS3_S6__param_3,
	.param .u64 .ptr .align 1 _Z23LayerNormGradInputPart1IffEvPKT_S2_PKT0_S5_S5_iiPS3_S6__param_4,
	.param .u32 _Z23LayerNormGradInputPart1IffEvPKT_S2_PKT0_S5_S5_iiPS3_S6__param_5,
	.param .u32 _Z23LayerNormGradInputPart1IffEvPKT_S2_PKT0_S5_S5_iiPS3_S6__param_6,
	.param .u64 .ptr .align 1 _Z23LayerNormGradInputPart1IffEvPKT_S2_PKT0_S5_S5_iiPS3_S6__param_7,
	.param .u64 .ptr .align 1 _Z23LayerNormGradInputPart1IffEvPKT_S2_PKT0_S5_S5_iiPS3_S6__param_8
)
{
	.reg .pred 	%p<19>;
	.reg .b32 	%r<83>;
	.reg .b32 	%f<165>;
	.reg .b64 	%rd<57>;
	.reg .b64 	%fd<58>;
	// demoted variable
	.shared .align 4 .b8 _ZZ23LayerNormGradInputPart1IffEvPKT_S2_PKT0_S5_S5_iiPS3_S6_E12temp_storage[24];
	ld.param.u64 	%rd20, [_Z23LayerNormGradInputPart1IffEvPKT_S2_PKT0_S5_S5_iiPS3_S6__param_0];
	ld.param.u64 	%rd21, [_Z23LayerNormGradInputPart1IffEvPKT_S2_PKT0_S5_S5_iiPS3_S6__param_1];
	ld.param.u64 	%rd22, [_Z23LayerNormGradInputPart1IffEvPKT_S2_PKT0_S5_S5_iiPS3_S6__param_2];
	ld.param.u64 	%rd23, [_Z23LayerNormGradInputPart1IffEvPKT_S2_PKT0_S5_S5_iiPS3_S6__param_3];
	ld.param.u64 	%rd24, [_Z23LayerNormGradInputPart1IffEvPKT_S2_PKT0_S5_S5_iiPS3_S6__param_4];
	ld.param.u32 	%r22, [_Z23LayerNormGradInputPart1IffEvPKT_S2_PKT0_S5_S5_iiPS3_S6__param_6];
	cvta.to.global.u64 	%rd1, %rd23;
	cvta.to.global.u64 	%rd2, %rd21;
	cvta.to.global.u64 	%rd3, %rd24;
	cvta.to.global.u64 	%rd4, %rd22;
	cvta.to.global.u64 	%rd5, %rd20;
	mov.u32 	%r1, %tid.x;
	add.s32 	%r23, %r22, 511;
	shr.s32 	%r24, %r23, 31;
	shr.u32 	%r25, %r24, 23;
	add.s32 	%r26, %r23, %r25;
	shr.s32 	%r2, %r26, 9;
	mov.u32 	%r3, %ctaid.x;
	setp.lt.s32 	%p1, %r22, 1;
	mov.f32 	%f157, 0f00000000;
	@%p1 bra 	$L__BB5_15;
	mul.wide.u32 	%rd25, %r3, 4;
	add.s64 	%rd6, %rd1, %rd25;
	add.s64 	%rd7, %rd3, %rd25;
	max.s32 	%r27, %r2, 1;
	neg.s32 	%r79, %r27;
	shl.b32 	%r28, %r1, 2;
	or.b32  	%r78, %r28, 1;
	mad.lo.s32 	%r77, %r22, %r3, %r28;
	mul.wide.u32 	%rd26, %r1, 16;
	add.s64 	%rd27, %rd26, %rd4;
	add.s64 	%rd55, %rd27, 8;
	mov.f32 	%f157, 0f00000000;
$L__BB5_2:
	add.s32 	%r29, %r78, -1;
	setp.ge.s32 	%p2, %r29, %r22;
	mov.f32 	%f152, 0f00000000;
	@%p2 bra 	$L__BB5_4;
	mul.wide.u32 	%rd28, %r77, 4;
	add.s64 	%rd29, %rd5, %rd28;
	ld.global.nc.f32 	%f33, [%rd29];
	ld.global.nc.f32 	%f34, [%rd55+-8];
	mul.f32 	%f35, %f33, %f34;
	add.s64 	%rd30, %rd2, %rd28;
	ld.global.nc.f32 	%f36, [%rd30];
	ld.global.nc.f32 	%f37, [%rd6];
	sub.f32 	%f38, %f36, %f37;
	mul.f32 	%f39, %f35, %f38;
	cvt.f64.f32 	%fd2, %f39;
	mul.f64 	%fd3, %fd2, 0dBFE0000000000000;
	ld.global.nc.f32 	%f40, [%rd7];
	mul.f32 	%f41, %f40, %f40;
	mul.f32 	%f42, %f40, %f41;
	cvt.f64.f32 	%fd4, %f42;
	mul.f64 	%fd5, %fd3, %fd4;
	cvt.rn.f32.f64 	%f152, %fd5;
$L__BB5_4:
	setp.ge.s32 	%p3, %r78, %r22;
	mov.f32 	%f153, 0f00000000;
	@%p3 bra 	$L__BB5_6;
	mul.wide.u32 	%rd31, %r77, 4;
	add.s64 	%rd32, %rd5, %rd31;
	ld.global.nc.f32 	%f44, [%rd32+4];
	ld.global.nc.f32 	%f45, [%rd55+-4];
	mul.f32 	%f46, %f44, %f45;
	add.s64 	%rd33, %rd2, %rd31;
	ld.global.nc.f32 	%f47, [%rd33+4];
	ld.global.nc.f32 	%f48, [%rd6];
	sub.f32 	%f49, %f47, %f48;
	mul.f32 	%f50, %f46, %f49;
	cvt.f64.f32 	%fd6, %f50;
	mul.f64 	%fd7, %fd6, 0dBFE0000000000000;
	ld.global.nc.f32 	%f51, [%rd7];
	mul.f32 	%f52, %f51, %f51;
	mul.f32 	%f53, %f51, %f52;
	cvt.f64.f32 	%fd8, %f53;
	mul.f64 	%fd9, %fd7, %fd8;
	cvt.rn.f32.f64 	%f153, %fd9;
$L__BB5_6:
	add.s32 	%r30, %r78, 1;
	setp.ge.s32 	%p4, %r30, %r22;
	mov.f32 	%f154, 0f00000000;
	@%p4 bra 	$L__BB5_8;
	mul.wide.u32 	%rd34, %r77, 4;
	add.s64 	%rd35, %rd5, %rd34;
	ld.global.nc.f32 	%f55, [%rd35+8];
	ld.global.nc.f32 	%f56, [%rd55];
	mul.f32 	%f57, %f55, %f56;
	add.s64 	%rd36, %rd2, %rd34;
	ld.global.nc.f32 	%f58, [%rd36+8];
	ld.global.nc.f32 	%f59, [%rd6];
	sub.f32 	%f60, %f58, %f59;
	mul.f32 	%f61, %f57, %f60;
	cvt.f64.f32 	%fd10, %f61;
	mul.f64 	%fd11, %fd10, 0dBFE0000000000000;
	ld.global.nc.f32 	%f62, [%rd7];
	mul.f32 	%f63, %f62, %f62;
	mul.f32 	%f64, %f62, %f63;
	cvt.f64.f32 	%fd12, %f64;
	mul.f64 	%fd13, %fd11, %fd12;
	cvt.rn.f32.f64 	%f154, %fd13;
$L__BB5_8:
	add.s32 	%r31, %r78, 2;
	setp.ge.s32 	%p5, %r31, %r22;
	mov.f32 	%f155, 0f00000000;
	@%p5 bra 	$L__BB5_10;
	mul.wide.u32 	%rd37, %r77, 4;
	add.s64 	%rd38, %rd5, %rd37;
	ld.global.nc.f32 	%f66, [%rd38+12];
	ld.global.nc.f32 	%f67, [%rd55+4];
	mul.f32 	%f68, %f66, %f67;
	add.s64 	%rd39, %rd2, %rd37;
	ld.global.nc.f32 	%f69, [%rd39+12];
	ld.global.nc.f32 	%f70, [%rd6];
	sub.f32 	%f71, %f69, %f70;
	mul.f32 	%f72, %f68, %f71;
	cvt.f64.f32 	%fd14, %f72;
	mul.f64 	%fd15, %fd14, 0dBFE0000000000000;
	ld.global.nc.f32 	%f73, [%rd7];
	mul.f32 	%f74, %f73, %f73;
	mul.f32 	%f75, %f73, %f74;
	cvt.f64.f32 	%fd16, %f75;
	mul.f64 	%fd17, %fd15, %fd16;
	cvt.rn.f32.f64 	%f155, %fd17;
$L__BB5_10:
	bar.sync 	0;
	add.f32 	%f91, %f152, %f153;
	add.f32 	%f92, %f154, %f155;
	add.f32 	%f78, %f91, %f92;
	// begin inline asm
	mov.u32 %r32, %laneid;
	// end inline asm
	mov.b32 	%r33, 1;
	mov.b32 	%r46, 31;
	mov.b32 	%r47, -1;
	// begin inline asm
	{  .reg .f32 r0;  .reg .pred p;  shfl.sync.down.b32 r0|p, %f78, %r33, %r46, %r47;  @p add.f32 r0, r0, %f78;  mov.f32 %f76, r0;}
	// end inline asm
	mov.b32 	%r36, 2;
	// begin inline asm
	{  .reg .f32 r0;  .reg .pred p;  shfl.sync.down.b32 r0|p, %f76, %r36, %r46, %r47;  @p add.f32 r0, r0, %f76;  mov.f32 %f79, r0;}
	// end inline asm
	mov.b32 	%r39, 4;
	// begin inline asm
	{  .reg .f32 r0;  .reg .pred p;  shfl.sync.down.b32 r0|p, %f79, %r39, %r46, %r47;  @p add.f32 r0, r0, %f79;  mov.f32 %f82, r0;}
	// end inline asm
	mov.b32 	%r42, 8;
	// begin inline asm
	{  .reg .f32 r0;  .reg .pred p;  shfl.sync.down.b32 r0|p, %f82, %r42, %r46, %r47;  @p add.f32 r0, r0, %f82;  mov.f32 %f85, r0;}
	// end inline asm
	mov.b32 	%r45, 16;
	// begin inline asm
	{  .reg .f32 r0;  .reg .pred p;  shfl.sync.down.b32 r0|p, %f85, %r45, %r46, %r47;  @p add.f32 r0, r0, %f85;  mov.f32 %f156, r0;}
	// end inline asm
	setp.ne.s32 	%p6, %r32, 0;
	@%p6 bra 	$L__BB5_12;
	shr.u32 	%r48, %r1, 3;
	and.b32  	%r49, %r48, 124;
	mov.u32 	%r50, _ZZ23LayerNormGradInputPart1IffEvPKT_S2_PKT0_S5_S5_iiPS3_S6_E12temp_storage;
	add.s32 	%r51, %r50, %r49;
	st.shared.f32 	[%r51+4], %f156;
$L__BB5_12:
	setp.ne.s32 	%p7, %r1, 0;
	bar.sync 	0;
	@%p7 bra 	$L__BB5_14;
	ld.shared.f32 	%f93, [_ZZ23LayerNormGradInputPart1IffEvPKT_S2_PKT0_S5_S5_iiPS3_S6_E12temp_storage+8];
	add.f32 	%f94, %f156, %f93;
	ld.shared.f32 	%f95, [_ZZ23LayerNormGradInputPart1IffEvPKT_S2_PKT0_S5_S5_iiPS3_S6_E12temp_storage+12];
	add.f32 	%f96, %f94, %f95;
	ld.shared.f32 	%f97, [_ZZ23LayerNormGradInputPart1IffEvPKT_S2_PKT0_S5_S5_iiPS3_S6_E12temp_storage+16];
	add.f32 	%f156, %f96, %f97;
$L__BB5_14:
	add.f32 	%f157, %f157, %f156;
	add.s32 	%r79, %r79, 1;
	setp.ne.s32 	%p8, %r79, 0;
	add.s32 	%r78, %r78, 512;
	add.s32 	%r77, %r77, 512;
	add.s64 	%rd55, %rd55, 2048;
	@%p8 bra 	$L__BB5_2;
$L__BB5_15:
	setp.ne.s32 	%p9, %r1, 0;
	@%p9 bra 	$L__BB5_17;
	st.shared.f32 	[_ZZ23LayerNormGradInputPart1IffEvPKT_S2_PKT0_S5_S5_iiPS3_S6_E12temp_storage], %f157;
$L__BB5_17:
	ld.param.u64 	%rd53, [_Z23LayerNormGradInputPart1IffEvPKT_S2_PKT0_S5_S5_iiPS3_S6__param_7];
	setp.lt.s32 	%p10, %r22, 1;
	bar.sync 	0;
	ld.shared.f32 	%f15, [_ZZ23LayerNormGradInputPart1IffEvPKT_S2_PKT0_S5_S5_iiPS3_S6_E12temp_storage];
	cvta.to.global.u64 	%rd40, %rd53;
	mul.wide.u32 	%rd41, %r3, 4;
	add.s64 	%rd42, %rd40, %rd41;
	st.global.f32 	[%rd42], %f15;
	mov.f32 	%f164, 0f00000000;
	@%p10 bra 	$L__BB5_32;
	add.s64 	%rd11, %rd3, %rd41;
	cvt.f64.f32 	%fd18, %f15;
	cvt.rn.f64.u32 	%fd19, %r22;
	mov.f64 	%fd20, 0d4000000000000000;
	div.rn.f64 	%fd21, %fd20, %fd19;
	mul.f64 	%fd1, %fd21, %fd18;
	add.s64 	%rd12, %rd1, %rd41;
	max.s32 	%r52, %r2, 1;
	neg.s32 	%r82, %r52;
	shl.b32 	%r53, %r1, 2;
	or.b32  	%r81, %r53, 1;
	mad.lo.s32 	%r80, %r22, %r3, %r53;
	mul.wide.u32 	%rd44, %r1, 16;
	add.s64 	%rd45, %rd44, %rd4;
	add.s64 	%rd56, %rd45, 8;
	mov.f32 	%f164, 0f00000000;
$L__BB5_19:
	add.s32 	%r54, %r81, -1;
	setp.ge.s32 	%p11, %r54, %r22;
	mov.f32 	%f159, 0f00000000;
	@%p11 bra 	$L__BB5_21;
	mul.wide.u32 	%rd46, %r80, 4;
	add.s64 	%rd47, %rd5, %rd46;
	ld.global.nc.f32 	%f101, [%rd47];
	cvt.f64.f32 	%fd22, %f101;
	neg.f64 	%fd23, %fd22;
	ld.global.nc.f32 	%f102, [%rd56+-8];
	cvt.f64.f32 	%fd24, %f102;
	mul.f64 	%fd25, %fd23, %fd24;
	ld.global.nc.f32 	%f103, [%rd11];
	cvt.f64.f32 	%fd26, %f103;
	mul.f64 	%fd27, %fd25, %fd26;
	add.s64 	%rd48, %rd2, %rd46;
	ld.global.nc.f32 	%f104, [%rd48];
	ld.global.nc.f32 	%f105, [%rd12];
	sub.f32 	%f106, %f104, %f105;
	cvt.f64.f32 	%fd28, %f106;
	mul.f64 	%fd29, %fd1, %fd28;
	sub.f64 	%fd30, %fd27, %fd29;
	cvt.rn.f32.f64 	%f159, %fd30;
$L__BB5_21:
	setp.ge.s32 	%p12, %r81, %r22;
	mul.wide.u32 	%rd49, %r80, 4;
	add.s64 	%rd15, %rd2, %rd49;
	add.s64 	%rd16, %rd5, %rd49;
	mov.f32 	%f160, 0f00000000;
	@%p12 bra 	$L__BB5_23;
	ld.global.nc.f32 	%f108, [%rd16+4];
	cvt.f64.f32 	%fd31, %f108;
	neg.f64 	%fd32, %fd31;
	ld.global.nc.f32 	%f109, [%rd56+-4];
	cvt.f64.f32 	%fd33, %f109;
	mul.f64 	%fd34, %fd32, %fd33;
	ld.global.nc.f32 	%f110, [%rd11];
	cvt.f64.f32 	%fd35, %f110;
	mul.f64 	%fd36, %fd34, %fd35;
	ld.global.nc.f32 	%f111, [%rd15+4];
	ld.global.nc.f32 	%f112, [%rd12];
	sub.f32 	%f113, %f111, %f112;
	cvt.f64.f32 	%fd37, %f113;
	mul.f64 	%fd38, %fd1, %fd37;
	sub.f64 	%fd39, %fd36, %fd38;
	cvt.rn.f32.f64 	%f160, %fd39;
$L__BB5_23:
	add.s32 	%r55, %r81, 1;
	setp.ge.s32 	%p13, %r55, %r22;
	mov.f32 	%f161, 0f00000000;
	@%p13 bra 	$L__BB5_25;
	ld.global.nc.f32 	%f115, [%rd16+8];
	cvt.f64.f32 	%fd40, %f115;
	neg.f64 	%fd41, %fd40;
	ld.global.nc.f32 	%f116, [%rd56];
	cvt.f64.f32 	%fd42, %f116;
	mul.f64 	%fd43, %fd41, %fd42;
	ld.global.nc.f32 	%f117, [%rd11];
	cvt.f64.f32 	%fd44, %f117;
	mul.f64 	%fd45, %fd43, %fd44;
	ld.global.nc.f32 	%f118, [%rd15+8];
	ld.global.nc.f32 	%f119, [%rd12];
	sub.f32 	%f120, %f118, %f119;
	cvt.f64.f32 	%fd46, %f120;
	mul.f64 	%fd47, %fd1, %fd46;
	sub.f64 	%fd48, %fd45, %fd47;
	cvt.rn.f32.f64 	%f161, %fd48;
$L__BB5_25:
	add.s32 	%r56, %r81, 2;
	setp.ge.s32 	%p14, %r56, %r22;
	mov.f32 	%f162, 0f00000000;
	@%p14 bra 	$L__BB5_27;
	ld.global.nc.f32 	%f122, [%rd16+12];
	cvt.f64.f32 	%fd49, %f122;
	neg.f64 	%fd50, %fd49;
	ld.global.nc.f32 	%f123, [%rd56+4];
	cvt.f64.f32 	%fd51, %f123;
	mul.f64 	%fd52, %fd50, %fd51;
	ld.global.nc.f32 	%f124, [%rd11];
	cvt.f64.f32 	%fd53, %f124;
	mul.f64 	%fd54, %fd52, %fd53;
	ld.global.nc.f32 	%f125, [%rd15+12];
	ld.global.nc.f32 	%f126, [%rd12];
	sub.f32 	%f127, %f125, %f126;
	cvt.f64.f32 	%fd55, %f127;
	mul.f64 	%fd56, %fd1, %fd55;
	sub.f64 	%fd57, %fd54, %fd56;
	cvt.rn.f32.f64 	%f162, %fd57;
$L__BB5_27:
	bar.sync 	0;
	add.f32 	%f143, %f159, %f160;
	add.f32 	%f144, %f161, %f162;
	add.f32 	%f130, %f143, %f144;
	// begin inline asm
	mov.u32 %r57, %laneid;
	// end inline asm
	mov.b32 	%r58, 1;
	mov.b32 	%r71, 31;
	mov.b32 	%r72, -1;
	// begin inline asm
	{  .reg .f32 r0;  .reg .pred p;  shfl.sync.down.b32 r0|p, %f130, %r58, %r71, %r72;  @p add.f32 r0, r0, %f130;  mov.f32 %f128, r0;}
	// end inline asm
	mov.b32 	%r61, 2;
	// begin inline asm
	{  .reg .f32 r0;  .reg .pred p;  shfl.sync.down.b32 r0|p, %f128, %r61, %r71, %r72;  @p add.f32 r0, r0, %f128;  mov.f32 %f131, r0;}
	// end inline asm
	mov.b32 	%r64, 4;
	// begin inline asm
	{  .reg .f32 r0;  .reg .pred p;  shfl.sync.down.b32 r0|p, %f131, %r64, %r71, %r72;  @p add.f32 r0, r0, %f131;  mov.f32 %f134, r0;}
	// end inline asm
	mov.b32 	%r67, 8;
	// begin inline asm
	{  .reg .f32 r0;  .reg .pred p;  shfl.sync.down.b32 r0|p, %f134, %r67, %r71, %r72;  @p add.f32 r0, r0, %f134;  mov.f32 %f137, r0;}
	// end inline asm
	mov.b32 	%r70, 16;
	// begin inline asm
	{  .reg .f32 r0;  .reg .pred p;  shfl.sync.down.b32 r0|p, %f137, %r70, %r71, %r72;  @p add.f32 r0, r0, %f137;  mov.f32 %f163, r0;}
	// end inline asm
	setp.ne.s32 	%p15, %r57, 0;
	@%p15 bra 	$L__BB5_29;
	shr.u32 	%r73, %r1, 3;
	and.b32  	%r74, %r73, 124;
	mov.u32 	%r75, _ZZ23LayerNormGradInputPart1IffEvPKT_S2_PKT0_S5_S5_iiPS3_S6_E12temp_storage;
	add.s32 	%r76, %r75, %r74;
	st.shared.f32 	[%r76+4], %f163;
$L__BB5_29:
	setp.ne.s32 	%p16, %r1, 0;
	bar.sync 	0;
	@%p16 bra 	$L__BB5_31;
	ld.shared.f32 	%f145, [_ZZ23LayerNormGradInputPart1IffEvPKT_S2_PKT0_S5_S5_iiPS3_S6_E12temp_storage+8];
	add.f32 	%f146, %f163, %f145;
	ld.shared.f32 	%f147, [_ZZ23LayerNormGradInputPart1IffEvPKT_S2_PKT0_S5_S5_iiPS3_S6_E12temp_storage+12];
	add.f32 	%f148, %f146, %f147;
	ld.shared.f32 	%f149, [_ZZ23LayerNormGradInputPart1IffEvPKT_S2_PKT0_S5_S5_iiPS3_S6_E12temp_storage+16];
	add.f32 	%f163, %f148, %f149;
$L__BB5_31:
	add.f32 	%f164, %f164, %f163;
	add.s32 	%r82, %r82, 1;
	setp.ne.s32 	%p17, %r82, 0;
	add.s32 	%r81, %r81, 512;
	add.s32 	%r80, %r80, 512;
	add.s64 	%rd56, %rd56, 2048;
	@%p17 bra 	$L__BB5_19;
$L__BB5_32:
	setp.ne.s32 	%p18, %r1, 0;
	@%p18 bra 	$L__BB5_34;
	st.shared.f32 	[_ZZ23LayerNormGradInputPart1IffEvPKT_S2_PKT0_S5_S5_iiPS3_S6_E12temp_storage], %f164;
$L__BB5_34:
	ld.param.u64 	%rd54, [_Z23LayerNormGradInputPart1IffEvPKT_S2_PKT0_S5_S5_iiPS3_S6__param_8];
	cvta.to.global.u64 	%rd50, %rd54;
	bar.sync 	0;
	ld.shared.f32 	%f150, [_ZZ23LayerNormGradInputPart1IffEvPKT_S2_PKT0_S5_S5_iiPS3_S6_E12temp_storage];
	mul.wide.u32 	%rd51, %r3, 4;
	add.s64 	%rd52, %rd50, %rd51;
	st.global.f32 	[%rd52], %f150;
	ret;

}
	// .globl	_Z23LayerNormGradInputPart2IffEvPKT_S2_PKT0_S5_S5_S5_S5_iiPS0_
.visible .entry _Z23LayerNormGradInputPart2IffEvPKT_S2_PKT0_S5_S5_S5_S5_iiPS0_(
	.param .u64 .ptr .align 1 _Z23LayerNormGradInputPart2IffEvPKT_S2_PKT0_S5_S5_S5_S5_iiPS0__param_0,
	.param .u64 .ptr .align 1 _Z23LayerNormGradInputPart2IffEvPKT_S2_PKT0_S5_S5_S5_S5_iiPS0__param_1,
	.param .u64 .ptr .align 1 _Z23LayerNormGradInputPart2IffEvPKT_S2_PKT0_S5_S5_S5_S5_iiPS0__param_2,
	.param .u64 .ptr .align 1 _Z23LayerNormGradInputPart2IffEvPKT_S2_PKT0_S5_S5_S5_S5_iiPS0__param_3,
	.param .u64 .ptr .align 1 _Z23LayerNormGradInputPart2IffEvPKT_S2_PKT0_S5_S5_S5_S5_iiPS0__param_4,
	.param .u64 .ptr .align 1 _Z23LayerNormGradInputPart2IffEvPKT_S2_PKT0_S5_S5_S5_S5_iiPS0__param_5,
	.param .u64 .ptr .align 1 _Z23LayerNormGradInputPart2IffEvPKT_S2_PKT0_S5_S5_S5_S5_iiPS0__param_6,
	.param .u32 _Z23LayerNormGradInputPart2IffEvPKT_S2_PKT0_S5_S5_S5_S5_iiPS0__param_7,
	.param .u32 _Z23LayerNormGradInputPart2IffEvPKT_S2_PKT0_S5_S5_S5_S5_iiPS0__param_8,
	.param .u64 .ptr .align 1 _Z23LayerNormGradInputPart2IffEvPKT_S2_PKT0_S5_S5_S5_S5_iiPS0__param_9
)
{
	.reg .pred 	%p<2>;
	.reg .b32 	%r<11>;
	.reg .b32 	%f<15>;
	.reg .b64 	%rd<32>;
	.reg .b64 	%fd<6>;

	ld.param.u64 	%rd2, [_Z23LayerNormGradInputPart2IffEvPKT_S2_PKT0_S5_S5_S5_S5_iiPS0__param_1];
	ld.param.u64 	%rd4, [_Z23LayerNormGradInputPart2IffEvPKT_S2_PKT0_S5_S5_S5_S5_iiPS0__param_3];
	ld.param.u64 	%rd5, [_Z23LayerNormGradInputPart2IffEvPKT_S2_PKT0_S5_S5_S5_S5_iiPS0__param_4];
	ld.param.u32 	%r3, [_Z23LayerNormGradInputPart2IffEvPKT_S2_PKT0_S5_S5_S5_S5_iiPS0__param_7];
	ld.param.u32 	%r2, [_Z23LayerNormGradInputPart2IffEvPKT_S2_PKT0_S5_S5_S5_S5_iiPS0__param_8];
	ld.param.u64 	%rd8, [_Z23LayerNormGradInputPart2IffEvPKT_S2_PKT0_S5_S5_S5_S5_iiPS0__param_9];
	mov.u32 	%r4, %tid.x;
	mov.u32 	%r5, %ctaid.x;
	mov.u32 	%r6, %ntid.x;
	mad.lo.s32 	%r1, %r5, %r6, %r4;
	mul.lo.s32 	%r7, %r2, %r3;
	setp.ge.s32 	%p1, %r1, %r7;
	@%p1 bra 	$L__BB6_2;
	ld.param.u64 	%rd31, [_Z23LayerNormGradInputPart2IffEvPKT_S2_PKT0_S5_S5_S5_S5_iiPS0__param_6];
	ld.param.u64 	%rd30, [_Z23LayerNormGradInputPart2IffEvPKT_S2_PKT0_S5_S5_S5_S5_iiPS0__param_5];
	ld.param.u64 	%rd29, [_Z23LayerNormGradInputPart2IffEvPKT_S2_PKT0_S5_S5_S5_S5_iiPS0__param_2];
	ld.param.u64 	%rd28, [_Z23LayerNormGradInputPart2IffEvPKT_S2_PKT0_S5_S5_S5_S5_iiPS0__param_0];
	cvta.to.global.u64 	%rd9, %rd28;
	cvta.to.global.u64 	%rd10, %rd29;
	cvta.to.global.u64 	%rd11, %rd5;
	cvta.to.global.u64 	%rd12, %rd2;
	cvta.to.global.u64 	%rd13, %rd4;
	cvta.to.global.u64 	%rd14, %rd30;
	cvta.to.global.u64 	%rd15, %rd31;
	cvta.to.global.u64 	%rd16, %rd8;
	div.s32 	%r8, %r1, %r2;
	mul.lo.s32 	%r9, %r8, %r2;
	sub.s32 	%r10, %r1, %r9;
	mul.wide.s32 	%rd17, %r1, 4;
	add.s64 	%rd18, %rd9, %rd17;
	ld.global.nc.f32 	%f1, [%rd18];
	mul.wide.s32 	%rd19, %r10, 4;
	add.s64 	%rd20, %rd10, %rd19;
	ld.global.nc.f32 	%f2, [%rd20];
	mul.f32 	%f3, %f1, %f2;
	mul.wide.s32 	%rd21, %r8, 4;
	add.s64 	%rd22, %rd11, %rd21;
	ld.global.nc.f32 	%f4, [%rd22];
	add.s64 	%rd23, %rd12, %rd17;
	ld.global.nc.f32 	%f5, [%rd23];
	add.s64 	%rd24, %rd13, %rd21;
	ld.global.nc.f32 	%f6, [%rd24];
	sub.f32 	%f7, %f5, %f6;
	cvt.f64.f32 	%fd1, %f7;
	add.f64 	%fd2, %fd1, %fd1;
	cvt.rn.f64.s32 	%fd3, %r2;
	div.rn.f64 	%fd4, %fd2, %fd3;
	cvt.rn.f32.f64 	%f8, %fd4;
	rcp.rn.f64 	%fd5, %fd3;
	cvt.rn.f32.f64 	%f9, %fd5;
	add.s64 	%rd25, %rd14, %rd21;
	ld.global.f32 	%f10, [%rd25];
	mul.f32 	%f11, %f10, %f8;
	fma.rn.f32 	%f12, %f3, %f4, %f11;
	add.s64 	%rd26, %rd15, %rd21;
	ld.global.f32 	%f13, [%rd26];
	fma.rn.f32 	%f14, %f13, %f9, %f12;
	add.s64 	%rd27, %rd16, %rd17;
	st.global.f32 	[%rd27], %f14;
$L__BB6_2:
	ret;

}


// ===== COMPILED SASS (sm_100) =====

	.target	sm_100

	.elftype	@"ET_EXEC"


//--------------------- .note.nv.tkinfo           --------------------------
	.section	.note.nv.tkinfo,"",@"SHT_NOTE"
	.sectionflags	@"SHF_NOTE_NV_TKINFO"
	.tkinfo
        /*0018*/ 	.word	0x00000002
        /*0030*/ 	.string	""
        /*0030*/ 	.string	"ptxas"
        /*0030*/ 	.string	"Cuda compilation tools, release 13.0, V13.0.88"
        /*0030*/ 	.string	"Build cuda_13.0.r13.0/compiler.36424714_0"
        /*0030*/ 	.string	"-arch sm_100 -m 64 "



//--------------------- .note.nv.cuinfo           --------------------------
	.section	.note.nv.cuinfo,"",@"SHT_NOTE"
	.sectionflags	@"SHF_NOTE_NV_CUINFO"
        /*0018*/ 	.short	0x0002
        /*001a*/ 	.short	0x0064
        /*001c*/ 	.short	0x0082
	.zero		2


//--------------------- .nv.info                  --------------------------
	.section	.nv.info,"",@"SHT_CUDA_INFO"
	.align	4


	//----- nvinfo : EIATTR_REGCOUNT
	.align		4
        /*0000*/ 	.byte	0x04, 0x2f
        /*0002*/ 	.short	(.L_29 - .L_28)
	.align		4
.L_28:
        /*0004*/ 	.word	index@(_Z20LayerNormKernelPart1IffEvPKT_T0_iiPS3_S4_)
        /*0008*/ 	.word	0x0000001e


	//----- nvinfo : EIATTR_FRAME_SIZE
	.align		4
.L_29:
        /*000c*/ 	.byte	0x04, 0x11
        /*000e*/ 	.short	(.L_31 - .L_30)
	.align		4
.L_30:
        /*0010*/ 	.word	index@($__internal_3_$__cuda_sm3x_div_rn_noftz_f32_slowpath)
        /*0014*/ 	.word	0x00000000


	//----- nvinfo : EIATTR_FRAME_SIZE
	.align		4
.L_31:
        /*0018*/ 	.byte	0x04, 0x11
        /*001a*/ 	.short	(.L_33 - .L_32)
	.align		4
.L_32:
        /*001c*/ 	.word	index@(_Z20LayerNormKernelPart1IffEvPKT_T0_iiPS3_S4_)
        /*0020*/ 	.word	0x00000000


	//----- nvinfo : EIATTR_REGCOUNT
	.align		4
.L_33:
        /*0024*/ 	.byte	0x04, 0x2f
        /*0026*/ 	.short	(.L_35 - .L_34)
	.align		4
.L_34:
        /*0028*/ 	.word	index@(_Z20LayerNormKernelPart2IffEvPKT_PKT0_S5_S5_S5_S3_iiPS0_)
        /*002c*/ 	.word	0x00000012


	//----- nvinfo : EIATTR_FRAME_SIZE
	.align		4
.L_35:
        /*0030*/ 	.byte	0x04, 0x11
        /*0032*/ 	.short	(.L_37 - .L_36)
	.align		4
.L_36:
        /*0034*/ 	.word	index@(_Z20LayerNormKernelPart2IffEvPKT_PKT0_S5_S5_S5_S3_iiPS0_)
        /*0038*/ 	.word	0x00000000


	//----- nvinfo : EIATTR_REGCOUNT
	.align		4
.L_37:
        /*003c*/ 	.byte	0x04, 0x2f
        /*003e*/ 	.short	(.L_39 - .L_38)
	.align		4
.L_38:
        /*0040*/ 	.word	index@(_Z17InitGradBetaGammaIfEvPT_S1_i)
        /*0044*/ 	.word	0x0000000a


	//----- nvinfo : EIATTR_FRAME_SIZE
	.align		4
.L_39:
        /*0048*/ 	.byte	0x04, 0x11
        /*004a*/ 	.short	(.L_41 - .L_40)
	.align		4
.L_40:
        /*004c*/ 	.word	index@(_Z17InitGradBetaGammaIfEvPT_S1_i)
        /*0050*/ 	.word	0x00000000


	//----- nvinfo : EIATTR_REGCOUNT
	.align		4
.L_41:
        /*0054*/ 	.byte	0x04, 0x2f
        /*0056*/ 	.short	(.L_43 - .L_42)
	.align		4
.L_42:
        /*0058*/ 	.word	index@(_Z22LayerNormGradBetaGammaIffEvPKT_S2_PKT0_S5_iiPS3_S6_)
        /*005c*/ 	.word	0x00000020


	//----- nvinfo : EIATTR_FRAME_SIZE
	.align		4
.L_43:
        /*0060*/ 	.byte	0x04, 0x11
        /*0062*/ 	.short	(.L_45 - .L_44)
	.align		4
.L_44:
        /*0064*/ 	.word	index@(_Z22LayerNormGradBetaGammaIffEvPKT_S2_PKT0_S5_iiPS3_S6_)
        /*0068*/ 	.word	0x00000000


	//----- nvinfo : EIATTR_REGCOUNT
	.align		4
.L_45:
        /*006c*/ 	.byte	0x04, 0x2f
        /*006e*/ 	.short	(.L_47 - .L_46)
	.align		4
.L_46:
        /*0070*/ 	.word	index@(_Z28LayerNormGradBetaGammaAtomicIffEvPKT_S2_PKT0_S5_iiPS3_S6_)
        /*0074*/ 	.word	0x00000020


	//----- nvinfo : EIATTR_FRAME_SIZE
	.align		4
.L_47:
        /*0078*/ 	.byte	0x04, 0x11
        /*007a*/ 	.short	(.L_49 - .L_48)
	.align		4
.L_48:
        /*007c*/ 	.word	index@(_Z28LayerNormGradBetaGammaAtomicIffEvPKT_S2_PKT0_S5_iiPS3_S6_)
        /*0080*/ 	.word	0x00000000


	//----- nvinfo : EIATTR_REGCOUNT
	.align		4
.L_49:
        /*0084*/ 	.byte	0x04, 0x2f
        /*0086*/ 	.short	(.L_51 - .L_50)
	.align		4
.L_50:
        /*0088*/ 	.word	index@(_Z23LayerNormGradInputPart1IffEvPKT_S2_PKT0_S5_S5_iiPS3_S6_)
        /*008c*/ 	.word	0x00000020


	//----- nvinfo : EIATTR_FRAME_SIZE
	.align		4
.L_51:
        /*0090*/ 	.byte	0x04, 0x11
        /*0092*/ 	.short	(.L_53 - .L_52)
	.align		4
.L_52:
        /*0094*/ 	.word	index@($__internal_2_$__cuda_sm20_div_rn_f64_full)
        /*0098*/ 	.word	0x00000000


	//----- nvinfo : EIATTR_FRAME_SIZE
	.align		4
.L_53:
        /*009c*/ 	.byte	0x04, 0x11
        /*009e*/ 	.short	(.L_55 - .L_54)
	.align		4
.L_54:
        /*00a0*/ 	.word	index@(_Z23LayerNormGradInputPart1IffEvPKT_S2_PKT0_S5_S5_iiPS3_S6_)
        /*00a4*/ 	.word	0x00000000


	//----- nvinfo : EIATTR_REGCOUNT
	.align		4
.L_55:
        /*00a8*/ 	.byte	0x04, 0x2f
        /*00aa*/ 	.short	(.L_57 - .L_56)
	.align		4
.L_56:
        /*00ac*/ 	.word	index@(_Z23LayerNormGradInputPart2IffEvPKT_S2_PKT0_S5_S5_S5_S5_iiPS0_)
        /*00b0*/ 	.word	0x0000001b


	//----- nvinfo : EIATTR_FRAME_SIZE
	.align		4
.L_57:
        /*00b4*/ 	.byte	0x04, 0x11
        /*00b6*/ 	.short	(.L_59 - .L_58)
	.align		4
.L_58:
        /*00b8*/ 	.word	index@($__internal_1_$__cuda_sm20_div_rn_f64_full)
        /*00bc*/ 	.word	0x00000000


	//----- nvinfo : EIATTR_FRAME_SIZE
	.align		4
.L_59:
        /*00c0*/ 	.byte	0x04, 0x11
        /*00c2*/ 	.short	(.L_61 - .L_60)
	.align		4
.L_60:
        /*00c4*/ 	.word	index@($__internal_0_$__cuda_sm20_dblrcp_rn_slowpath_v3)
        /*00c8*/ 	.word	0x00000000


	//----- nvinfo : EIATTR_FRAME_SIZE
	.align		4
.L_61:
        /*00cc*/ 	.byte	0x04, 0x11
        /*00ce*/ 	.short	(.L_63 - .L_62)
	.align		4
.L_62:
        /*00d0*/ 	.word	index@(_Z23LayerNormGradInputPart2IffEvPKT_S2_PKT0_S5_S5_S5_S5_iiPS0_)
        /*00d4*/ 	.word	0x00000000


	//----- nvinfo : EIATTR_MIN_STACK_SIZE
	.align		4
.L_63:
        /*00d8*/ 	.byte	0x04, 0x12
        /*00da*/ 	.short	(.L_65 - .L_64)
	.align		4
.L_64:
        /*00dc*/ 	.word	index@(_Z23LayerNormGradInputPart2IffEvPKT_S2_PKT0_S5_S5_S5_S5_iiPS0_)
        /*00e0*/ 	.word	0x00000000


	//----- nvinfo : EIATTR_MIN_STACK_SIZE
	.align		4
.L_65:
        /*00e4*/ 	.byte	0x04, 0x12
        /*00e6*/ 	.short	(.L_67 - .L_66)
	.align		4
.L_66:
        /*00e8*/ 	.word	index@(_Z23LayerNormGradInputPart1IffEvPKT_S2_PKT0_S5_S5_iiPS3_S6_)
        /*00ec*/ 	.word	0x00000000


	//----- nvinfo : EIATTR_MIN_STACK_SIZE
	.align		4
.L_67:
        /*00f0*/ 	.byte	0x04, 0x12
        /*00f2*/ 	.short	(.L_69 - .L_68)
	.align		4
.L_68:
        /*00f4*/ 	.word	index@(_Z28LayerNormGradBetaGammaAtomicIffEvPKT_S2_PKT0_S5_iiPS3_S6_)
        /*00f8*/ 	.word	0x00000000


	//----- nvinfo : EIATTR_MIN_STACK_SIZE
	.align		4
.L_69:
        /*00fc*/ 	.byte	0x04, 0x12
        /*00fe*/ 	.short	(.L_71 - .L_70)
	.align		4
.L_70:
        /*0100*/ 	.word	index@(_Z22LayerNormGradBetaGammaIffEvPKT_S2_PKT0_S5_iiPS3_S6_)
        /*0104*/ 	.word	0x00000000


	//----- nvinfo : EIATTR_MIN_STACK_SIZE
	.align		4
.L_71:
        /*0108*/ 	.byte	0x04, 0x12
        /*010a*/ 	.short	(.L_73 - .L_72)
	.align		4
.L_72:
        /*010c*/ 	.word	index@(_Z17InitGradBetaGammaIfEvPT_S1_i)
        /*0110*/ 	.word	0x00000000


	//----- nvinfo : EIATTR_MIN_STACK_SIZE
	.align		4
.L_73:
        /*0114*/ 	.byte	0x04, 0x12
        /*0116*/ 	.short	(.L_75 - .L_74)
	.align		4
.L_74:
        /*0118*/ 	.word	index@(_Z20LayerNormKernelPart2IffEvPKT_PKT0_S5_S5_S5_S3_iiPS0_)
        /*011c*/ 	.word	0x00000000


	//----- nvinfo : EIATTR_MIN_STACK_SIZE
	.align		4
.L_75:
        /*0120*/ 	.byte	0x04, 0x12
        /*0122*/ 	.short	(.L_77 - .L_76)
	.align		4
.L_76:
        /*0124*/ 	.word	index@(_Z20LayerNormKernelPart1IffEvPKT_T0_iiPS3_S4_)
        /*0128*/ 	.word	0x00000000
.L_77:


//--------------------- .nv.compat                --------------------------
	.section	.nv.compat,"",@"SHT_CUDA_COMPAT_INFO"
	.align	4
        /*0000*/ 	.byte	0x02, 0x09, 0x00, 0x00, 0x02, 0x02, 0x01, 0x00, 0x02, 0x05, 0x05, 0x00, 0x03, 0x07, 0x01, 0x01
        /*0010*/ 	.byte	0x02, 0x03, 0x00, 0x00, 0x02, 0x06, 0x01, 0x00, 0x04, 0x0b, 0x08, 0x00, 0x01, 0x00, 0x00, 0x00
        /*0020*/ 	.byte	0x00, 0x00, 0x00, 0x00


//--------------------- .nv.info._Z23LayerNormGradInputPart2IffEvPKT_S2_PKT0_S5_S5_S5_S5_iiPS0_ --------------------------
	.section	.nv.info._Z23LayerNormGradInputPart2IffEvPKT_S2_PKT0_S5_S5_S5_S5_iiPS0_,"",@"SHT_CUDA_INFO"
	.sectionflags	@""
	.align	4


	//----- nvinfo : EIATTR_CUDA_API_VERSION
	.align		4
        /*0000*/ 	.byte	0x04, 0x37
        /*0002*/ 	.short	(.L_79 - .L_78)
.L_78:
        /*0004*/ 	.word	0x00000082


	//----- nvinfo : EIATTR_KPARAM_INFO
	.align		4
.L_79:
        /*0008*/ 	.byte	0x04, 0x17
        /*000a*/ 	.short	(.L_81 - .L_80)
.L_80:
        /*000c*/ 	.word	0x00000000
        /*0010*/ 	.short	0x0009
        /*0012*/ 	.short	0x0040
        /*0014*/ 	.byte	0x00, 0xf5, 0x21, 0x00


	//----- nvinfo : EIATTR_KPARAM_INFO
	.align		4
.L_81:
        /*0018*/ 	.byte	0x04, 0x17
        /*001a*/ 	.short	(.L_83 - .L_82)
.L_82:
        /*001c*/ 	.word	0x00000000
        /*0020*/ 	.short	0x0008
        /*0022*/ 	.short	0x003c
        /*0024*/ 	.byte	0x00, 0xf0, 0x11, 0x00


	//----- nvinfo : EIATTR_KPARAM_INFO
	.align		4
.L_83:
        /*0028*/ 	.byte	0x04, 0x17
        /*002a*/ 	.short	(.L_85 - .L_84)
.L_84:
        /*002c*/ 	.word	0x00000000
        /*0030*/ 	.short	0x0007
        /*0032*/ 	.short	0x0038
        /*0034*/ 	.byte	0x00, 0xf0, 0x11, 0x00


	//----- nvinfo : EIATTR_KPARAM_INFO
	.align		4
.L_85:
        /*0038*/ 	.byte	0x04, 0x17
        /*003a*/ 	.short	(.L_87 - .L_86)
.L_86:
        /*003c*/ 	.word	0x00000000
        /*0040*/ 	.short	0x0006
        /*0042*/ 	.short	0x0030
        /*0044*/ 	.byte	0x00, 0xf5, 0x21, 0x00


	//----- nvinfo : EIATTR_KPARAM_INFO
	.align		4
.L_87:
        /*0048*/ 	.byte	0x04, 0x17
        /*004a*/ 	.short	(.L_89 - .L_88)
.L_88:
        /*004c*/ 	.word	0x00000000
        /*0050*/ 	.short	0x0005
        /*0052*/ 	.short	0x0028
        /*0054*/ 	.byte	0x00, 0xf5, 0x21, 0x00


	//----- nvinfo : EIATTR_KPARAM_INFO
	.align		4
.L_89:
        /*0058*/ 	.byte	0x04, 0x17
        /*005a*/ 	.short	(.L_91 - .L_90)
.L_90:
        /*005c*/ 	.word	0x00000000
        /*0060*/ 	.short	0x0004
        /*0062*/ 	.short	0x0020
        /*0064*/ 	.byte	0x00, 0xf5, 0x21, 0x00


	//----- nvinfo : EIATTR_KPARAM_INFO
	.align		4
.L_91:
        /*0068*/ 	.byte	0x04, 0x17
        /*006a*/ 	.short	(.L_93 - .L_92)
.L_92:
        /*006c*/ 	.word	0x00000000
        /*0070*/ 	.short	0x0003
        /*0072*/ 	.short	0x0018
        /*0074*/ 	.byte	0x00, 0xf5, 0x21, 0x00


	//----- nvinfo : EIATTR_KPARAM_INFO
	.align		4
.L_93:
        /*0078*/ 	.byte	0x04, 0x17
        /*007a*/ 	.short	(.L_95 - .L_94)
.L_94:
        /*007c*/ 	.word	0x00000000
        /*0080*/ 	.short	0x0002
        /*0082*/ 	.short	0x0010
        /*0084*/ 	.byte	0x00, 0xf5, 0x21, 0x00


	//----- nvinfo : EIATTR_KPARAM_INFO
	.align		4
.L_95:
        /*0088*/ 	.byte	0x04, 0x17
        /*008a*/ 	.short	(.L_97 - .L_96)
.L_96:
        /*008c*/ 	.word	0x00000000
        /*0090*/ 	.short	0x0001
        /*0092*/ 	.short	0x0008
        /*0094*/ 	.byte	0x00, 0xf5, 0x21, 0x00


	//----- nvinfo : EIATTR_KPARAM_INFO
	.align		4
.L_97:
        /*0098*/ 	.byte	0x04, 0x17
        /*009a*/ 	.short	(.L_99 - .L_98)
.L_98:
        /*009c*/ 	.word	0x00000000
        /*00a0*/ 	.short	0x0000
        /*00a2*/ 	.short	0x0000
        /*00a4*/ 	.byte	0x00, 0xf5, 0x21, 0x00


	//----- nvinfo : EIATTR_SPARSE_MMA_MASK
	.align		4
.L_99:
        /*00a8*/ 	.byte	0x03, 0x50
        /*00aa*/ 	.short	0x0000


	//----- nvinfo : EIATTR_MAXREG_COUNT
	.align		4
        /*00ac*/ 	.byte	0x03, 0x1b
        /*00ae*/ 	.short	0x00ff


	//----- nvinfo : EIATTR_MERCURY_ISA_VERSION
	.align		4
        /*00b0*/ 	.byte	0x03, 0x5f
        /*00b2*/ 	.short	0x0101


	//----- nvinfo : EIATTR_VRC_CTA_INIT_COUNT
	.align		4
        /*00b4*/ 	.byte	0x02, 0x4a
	.zero		1
	.zero		1


	//----- nvinfo : EIATTR_EXIT_INSTR_OFFSETS
	.align		4
        /*00b8*/ 	.byte	0x04, 0x1c
        /*00ba*/ 	.short	(.L_101 - .L_100)


	//   ....[0]....
.L_100:
        /*00bc*/ 	.word	0x00000080


	//   ....[1]....
        /*00c0*/ 	.word	0x00000650


	//----- nvinfo : EIATTR_CRS_STACK_SIZE
	.align		4
.L_101:
        /*00c4*/ 	.byte	0x04, 0x1e
        /*00c6*/ 	.short	(.L_103 - .L_102)
.L_102:
        /*00c8*/ 	.word	0x00000000


	//----- nvinfo : EIATTR_CBANK_PARAM_SIZE
	.align		4
.L_103:
        /*00cc*/ 	.byte	0x03, 0x19
        /*00ce*/ 	.short	0x0048


	//----- nvinfo : EIATTR_PARAM_CBANK
	.align		4
        /*00d0*/ 	.byte	0x04, 0x0a
        /*00d2*/ 	.short	(.L_105 - .L_104)
	.align		4
.L_104:
        /*00d4*/ 	.word	index@(.nv.constant0._Z23LayerNormGradInputPart2IffEvPKT_S2_PKT0_S5_S5_S5_S5_iiPS0_)
        /*00d8*/ 	.short	0x0380
        /*00da*/ 	.short	0x0048


	//----- nvinfo : EIATTR_SW_WAR
	.align		4
.L_105:
        /*00dc*/ 	.byte	0x04, 0x36
        /*00de*/ 	.short	(.L_107 - .L_106)
.L_106:
        /*00e0*/ 	.word	0x00000008
.L_107:


//--------------------- .nv.info._Z23LayerNormGradInputPart1IffEvPKT_S2_PKT0_S5_S5_iiPS3_S6_ --------------------------
	.section	.nv.info._Z23LayerNormGradInputPart1IffEvPKT_S2_PKT0_S5_S5_iiPS3_S6_,"",@"SHT_CUDA_INFO"
	.sectionflags	@""
	.align	4


	//----- nvinfo : EIATTR_CUDA_API_VERSION
	.align		4
        /*0000*/ 	.byte	0x04, 0x37
        /*0002*/ 	.short	(.L_109 - .L_108)
.L_108:
        /*0004*/ 	.word	0x00000082


	//----- nvinfo : EIATTR_KPARAM_INFO
	.align		4
.L_109:
        /*0008*/ 	.byte	0x04, 0x17
        /*000a*/ 	.short	(.L_111 - .L_110)
.L_110:
        /*000c*/ 	.word	0x00000000
        /*0010*/ 	.short	0x0008
        /*0012*/ 	.short	0x0038
        /*0014*/ 	.byte	0x00, 0xf5, 0x21, 0x00


	//----- nvinfo : EIATTR_KPARAM_INFO
	.align		4
.L_111:
        /*0018*/ 	.byte	0x04, 0x17
        /*001a*/ 	.short	(.L_113 - .L_112)
.L_112:
        /*001c*/ 	.word	0x00000000
        /*0020*/ 	.short	0x0007
        /*0022*/ 	.short	0x0030
        /*0024*/ 	.byte	0x00, 0xf5, 0x21, 0x00


	//----- nvinfo : EIATTR_KPARAM_INFO
	.align		4
.L_113:
        /*0028*/ 	.byte	0x04, 0x17
        /*002a*/ 	.short	(.L_115 - .L_114)
.L_114:
        /*002c*/ 	.word	0x00000000
        /*0030*/ 	.short	0x0006
        /*0032*/ 	.short	0x002c
        /*0034*/ 	.byte	0x00, 0xf0, 0x11, 0x00


	//----- nvinfo : EIATTR_KPARAM_INFO
	.align		4
.L_115:
        /*0038*/ 	.byte	0x04, 0x17
        /*003a*/ 	.short	(.L_117 - .L_116)
.L_116:
        /*003c*/ 	.word	0x00000000
        /*0040*/ 	.short	0x0005
        /*0042*/ 	.short	0x0028
        /*0044*/ 	.byte	0x00, 0xf0, 0x11, 0x00


	//----- nvinfo : EIATTR_KPARAM_INFO
	.align		4
.L_117:
        /*0048*/ 	.byte	0x04, 0x17
        /*004a*/ 	.short	(.L_119 - .L_118)
.L_118:
        /*004c*/ 	.word	0x00000000
        /*0050*/ 	.short	0x0004
        /*0052*/ 	.short	0x0020
        /*0054*/ 	.byte	0x00, 0xf5, 0x21, 0x00


	//----- nvinfo : EIATTR_KPARAM_INFO
	.align		4
.L_119:
        /*0058*/ 	.byte	0x04, 0x17
        /*005a*/ 	.short	(.L_121 - .L_120)
.L_120:
        /*005c*/ 	.word	0x00000000
        /*0060*/ 	.short	0x0003
        /*0062*/ 	.short	0x0018
        /*0064*/ 	.byte	0x00, 0xf5, 0x21, 0x00


	//----- nvinfo : EIATTR_KPARAM_INFO
	.align		4
.L_121:
        /*0068*/ 	.byte	0x04, 0x17
        /*006a*/ 	.short	(.L_123 - .L_122)
.L_122:
        /*006c*/ 	.word	0x00000000
        /*0070*/ 	.short	0x0002
        /*0072*/ 	.short	0x0010
        /*0074*/ 	.byte	0x00, 0xf5, 0x21, 0x00


	//----- nvinfo : EIATTR_KPARAM_INFO
	.align		4
.L_123:
        /*0078*/ 	.byte	0x04, 0x17
        /*007a*/ 	.short	(.L_125 - .L_124)
.L_124:
        /*007c*/ 	.word	0x00000000
        /*0080*/ 	.short	0x0001
        /*0082*/ 	.short	0x0008
        /*0084*/ 	.byte	0x00, 0xf5, 0x21, 0x00


	//----- nvinfo : EIATTR_KPARAM_INFO
	.align		4
.L_125:
        /*0088*/ 	.byte	0x04, 0x17
        /*008a*/ 	.short	(.L_127 - .L_126)
.L_126:
        /*008c*/ 	.word	0x00000000
        /*0090*/ 	.short	0x0000
        /*0092*/ 	.short	0x0000
        /*0094*/ 	.byte	0x00, 0xf5, 0x21, 0x00


	//----- nvinfo : EIATTR_SPARSE_MMA_MASK
	.align		4
.L_127:
        /*0098*/ 	.byte	0x03, 0x50
        /*009a*/ 	.short	0x0000


	//----- nvinfo : EIATTR_MAXREG_COUNT
	.align		4
        /*009c*/ 	.byte	0x03, 0x1b
        /*009e*/ 	.short	0x00ff


	//----- nvinfo : EIATTR_NUM_BARRIERS
	.align		4
        /*00a0*/ 	.byte	0x02, 0x4c
        /*00a2*/ 	.byte	0x01
	.zero		1


	//----- nvinfo : EIATTR_MERCURY_ISA_VERSION
	.align		4
        /*00a4*/ 	.byte	0x03, 0x5f
        /*00a6*/ 	.short	0x0101


	//----- nvinfo : EIATTR_COOP_GROUP_MASK_REGIDS
	.align		4
        /*00a8*/ 	.byte	0x04, 0x29
        /*00aa*/ 	.short	(.L_129 - .L_128)


	//   ....[0]....
.L_128:
        /*00ac*/ 	.word	0xffffffff


	//   ....[1]....
        /*00b0*/ 	.word	0xffffffff


	//   ....[2]....
        /*00b4*/ 	.word	0xffffffff


	//   ....[3]....
        /*00b8*/ 	.word	0xffffffff


	//   ....[4]....
        /*00bc*/ 	.word	0xffffffff


	//   ....[5]....
        /*00c0*/ 	.word	0xffffffff


	//   ....[6]....
        /*00c4*/ 	.word	0xffffffff


	//   ....[7]....
        /*00c8*/ 	.word	0xffffffff


	//   ....[8]....
        /*00cc*/ 	.word	0xffffffff


	//   ....[9]....
        /*00d0*/ 	.word	0xffffffff


	//----- nvinfo : EIATTR_COOP_GROUP_INSTR_OFFSETS
	.align		4
.L_129:
        /*00d4*/ 	.byte	0x04, 0x28
        /*00d6*/ 	.short	(.L_131 - .L_130)


	//   ....[0]....
.L_130:
        /*00d8*/ 	.word	0x000007c0


	//   ....[1]....
        /*00dc*/ 	.word	0x000007e0


	//   ....[2]....
        /*00e0*/ 	.word	0x00000810


	//   ....[3]....
        /*00e4*/ 	.word	0x00000840


	//   ....[4]....
        /*00e8*/ 	.word	0x00000880


	//   ....[5]....
        /*00ec*/ 	.word	0x00001180


	//   ....[6]....
        /*00f0*/ 	.word	0x000011a0


	//   ....[7]....
        /*00f4*/ 	.word	0x000011d0


	//   ....[8]....
        /*00f8*/ 	.word	0x00001200


	//   ....[9]....
        /*00fc*/ 	.word	0x00001240


	//----- nvinfo : EIATTR_VRC_CTA_INIT_COUNT
	.align		4
.L_131:
        /*0100*/ 	.byte	0x02, 0x4a
	.zero		1
	.zero		1


	//----- nvinfo : EIATTR_EXIT_INSTR_OFFSETS
	.align		4
        /*0104*/ 	.byte	0x04, 0x1c
        /*0106*/ 	.short	(.L_133 - .L_132)


	//   ....[0]....
.L_132:
        /*0108*/ 	.word	0x00001460


	//----- nvinfo : EIATTR_CRS_STACK_SIZE
	.align		4
.L_133:
        /*010c*/ 	.byte	0x04, 0x1e
        /*010e*/ 	.short	(.L_135 - .L_134)
.L_134:
        /*0110*/ 	.word	0x00000000


	//----- nvinfo : EIATTR_CBANK_PARAM_SIZE
	.align		4
.L_135:
        /*0114*/ 	.byte	0x03, 0x19
        /*0116*/ 	.short	0x0040


	//----- nvinfo : EIATTR_PARAM_CBANK
	.align		4
        /*0118*/ 	.byte	0x04, 0x0a
        /*011a*/ 	.short	(.L_137 - .L_136)
	.align		4
.L_136:
        /*011c*/ 	.word	index@(.nv.constant0._Z23LayerNormGradInputPart1IffEvPKT_S2_PKT0_S5_S5_iiPS3_S6_)
        /*0120*/ 	.short	0x0380
        /*0122*/ 	.short	0x0040


	//----- nvinfo : EIATTR_SW_WAR
	.align		4
.L_137:
        /*0124*/ 	.byte	0x04, 0x36
        /*0126*/ 	.short	(.L_139 - .L_138)
.L_138:
        /*0128*/ 	.word	0x00000008
.L_139:


//--------------------- .nv.info._Z28LayerNormGradBetaGammaAtomicIffEvPKT_S2_PKT0_S5_iiPS3_S6_ --------------------------
	.section	.nv.info._Z28LayerNormGradBetaGammaAtomicIffEvPKT_S2_PKT0_S5_iiPS3_S6_,"",@"SHT_CUDA_INFO"
	.sectionflags	@""
	.align	4


	//----- nvinfo : EIATTR_CUDA_API_VERSION
	.align		4
        /*0000*/ 	.byte	0x04, 0x37
        /*0002*/ 	.short	(.L_141 - .L_140)
.L_140:
        /*0004*/ 	.word	0x00000082


	//----- nvinfo : EIATTR_KPARAM_INFO
	.align		4
.L_141:
        /*0008*/ 	.byte	0x04, 0x17
        /*000a*/ 	.short	(.L_143 - .L_142)
.L_142:
        /*000c*/ 	.word	0x00000000
        /*0010*/ 	.short	0x0007
        /*0012*/ 	.short	0x0030
        /*0014*/ 	.byte	0x00, 0xf5, 0x21, 0x00


	//----- nvinfo : EIATTR_KPARAM_INFO
	.align		4
.L_143:
        /*0018*/ 	.byte	0x04, 0x17
        /*001a*/ 	.short	(.L_145 - .L_144)
.L_144:
        /*001c*/ 	.word	0x00000000
        /*0020*/ 	.short	0x0006
        /*0022*/ 	.short	0x0028
        /*0024*/ 	.byte	0x00, 0xf5, 0x21, 0x00


	//----- nvinfo : EIATTR_KPARAM_INFO
	.align		4
.L_145:
        /*0028*/ 	.byte	0x04, 0x17
        /*002a*/ 	.short	(.L_147 - .L_146)
.L_146:
        /*002c*/ 	.word	0x00000000
        /*0030*/ 	.short	0x0005
        /*0032*/ 	.short	0x0024
        /*0034*/ 	.byte	0x00, 0xf0, 0x11, 0x00


	//----- nvinfo : EIATTR_KPARAM_INFO
	.align		4
.L_147:
        /*0038*/ 	.byte	0x04, 0x17
        /*003a*/ 	.short	(.L_149 - .L_148)
.L_148:
        /*003c*/ 	.word	0x00000000
        /*0040*/ 	.short	0x0004
        /*0042*/ 	.short	0x0020
        /*0044*/ 	.byte	0x00, 0xf0, 0x11, 0x00


	//----- nvinfo : EIATTR_KPARAM_INFO
	.align		4
.L_149:
        /*0048*/ 	.byte	0x04, 0x17
        /*004a*/ 	.short	(.L_151 - .L_150)
.L_150:
        /*004c*/ 	.word	0x00000000
        /*0050*/ 	.short	0x0003
        /*0052*/ 	.short	0x0018
        /*0054*/ 	.byte	0x00, 0xf5, 0x21, 0x00


	//----- nvinfo : EIATTR_KPARAM_INFO
	.align		4
.L_151:
        /*0058*/ 	.byte	0x04, 0x17
        /*005a*/ 	.short	(.L_153 - .L_152)
.L_152:
        /*005c*/ 	.word	0x00000000
        /*0060*/ 	.short	0x0002
        /*0062*/ 	.short	0x0010
        /*0064*/ 	.byte	0x00, 0xf5, 0x21, 0x00


	//----- nvinfo : EIATTR_KPARAM_INFO
	.align		4
.L_153:
        /*0068*/ 	.byte	0x04, 0x17
        /*006a*/ 	.short	(.L_155 - .L_154)
.L_154:
        /*006c*/ 	.word	0x00000000
        /*0070*/ 	.short	0x0001
        /*0072*/ 	.short	0x0008
        /*0074*/ 	.byte	0x00, 0xf5, 0x21, 0x00


	//----- nvinfo : EIATTR_KPARAM_INFO
	.align		4
.L_155:
        /*0078*/ 	.byte	0x04, 0x17
        /*007a*/ 	.short	(.L_157 - .L_156)
.L_156:
        /*007c*/ 	.word	0x00000000
        /*0080*/ 	.short	0x0000
        /*0082*/ 	.short	0x0000
        /*0084*/ 	.byte	0x00, 0xf5, 0x21, 0x00


	//----- nvinfo : EIATTR_SPARSE_MMA_MASK
	.align		4
.L_157:
        /*0088*/ 	.byte	0x03, 0x50
        /*008a*/ 	.short	0x0000


	//----- nvinfo : EIATTR_MAXREG_COUNT
	.align		4
        /*008c*/ 	.byte	0x03, 0x1b
        /*008e*/ 	.short	0x00ff


	//----- nvinfo : EIATTR_MERCURY_ISA_VERSION
	.align		4
        /*0090*/ 	.byte	0x03, 0x5f
        /*0092*/ 	.short	0x0101


	//----- nvinfo : EIATTR_VRC_CTA_INIT_COUNT
	.align		4
        /*0094*/ 	.byte	0x02, 0x4a
	.zero		1
	.zero		1


	//----- nvinfo : EIATTR_EXIT_INSTR_OFFSETS
	.align		4
        /*0098*/ 	.byte	0x04, 0x1c
        /*009a*/ 	.short	(.L_159 - .L_158)


	//   ....[0]....
.L_158:
        /*009c*/ 	.word	0x00000050


	//   ....[1]....
        /*00a0*/ 	.word	0x00000ab0


	//----- nvinfo : EIATTR_CRS_STACK_SIZE
	.align		4
.L_159:
        /*00a4*/ 	.byte	0x04, 0x1e
        /*00a6*/ 	.short	(.L_161 - .L_160)
.L_160:
        /*00a8*/ 	.word	0x00000000


	//----- nvinfo : EIATTR_CBANK_PARAM_SIZE
	.align		4
.L_161:
        /*00ac*/ 	.byte	0x03, 0x19
        /*00ae*/ 	.short	0x0038


	//----- nvinfo : EIATTR_PARAM_CBANK
	.align		4
        /*00b0*/ 	.byte	0x04, 0x0a
        /*00b2*/ 	.short	(.L_163 - .L_162)
	.align		4
.L_162:
        /*00b4*/ 	.word	index@(.nv.constant0._Z28LayerNormGradBetaGammaAtomicIffEvPKT_S2_PKT0_S5_iiPS3_S6_)
        /*00b8*/ 	.short	0x0380
        /*00ba*/ 	.short	0x0038


	//----- nvinfo : EIATTR_SW_WAR
	.align		4
.L_163:
        /*00bc*/ 	.byte	0x04, 0x36
        /*00be*/ 	.short	(.L_165 - .L_164)
.L_164:
        /*00c0*/ 	.word	0x00000008
.L_165:


//--------------------- .nv.info._Z22LayerNormGradBetaGammaIffEvPKT_S2_PKT0_S5_iiPS3_S6_ --------------------------
	.section	.nv.info._Z22LayerNormGradBetaGammaIffEvPKT_S2_PKT0_S5_iiPS3_S6_,"",@"SHT_CUDA_INFO"
	.sectionflags	@""
	.align	4


	//----- nvinfo : EIATTR_CUDA_API_VERSION
	.align		4
        /*0000*/ 	.byte	0x04, 0x37
        /*0002*/ 	.short	(.L_167 - .L_166)
.L_166:
        /*0004*/ 	.word	0x00000082


	//----- nvinfo : EIATTR_KPARAM_INFO
	.align		4
.L_167:
        /*0008*/ 	.byte	0x04, 0x17
        /*000a*/ 	.short	(.L_169 - .L_168)
.L_168:
        /*000c*/ 	.word	0x00000000
        /*0010*/ 	.short	0x0007
        /*0012*/ 	.short	0x0030
        /*0014*/ 	.byte	0x00, 0xf5, 0x21, 0x00


	//----- nvinfo : EIATTR_KPARAM_INFO
	.align		4
.L_169:
        /*0018*/ 	.byte	0x04, 0x17
        /*001a*/ 	.short	(.L_171 - .L_170)
.L_170:
        /*001c*/ 	.word	0x00000000
        /*0020*/ 	.short	0x0006
        /*0022*/ 	.short	0x0028
        /*0024*/ 	.byte	0x00, 0xf5, 0x21, 0x00


	//----- nvinfo : EIATTR_KPARAM_INFO
	.align		4
.L_171:
        /*0028*/ 	.byte	0x04, 0x17
        /*002a*/ 	.short	(.L_173 - .L_172)
.L_172:
        /*002c*/ 	.word	0x00000000
        /*0030*/ 	.short	0x0005
        /*0032*/ 	.short	0x0024
        /*0034*/ 	.byte	0x00, 0xf0, 0x11, 0x00


	//----- nvinfo : EIATTR_KPARAM_INFO
	.align		4
.L_173:
        /*0038*/ 	.byte	0x04, 0x17
        /*003a*/ 	.short	(.L_175 - .L_174)
.L_174:
        /*003c*/ 	.word	0x00000000
        /*0040*/ 	.short	0x0004
        /*0042*/ 	.short	0x0020
        /*0044*/ 	.byte	0x00, 0xf0, 0x11, 0x00


	//----- nvinfo : EIATTR_KPARAM_INFO
	.align		4
.L_175:
        /*0048*/ 	.byte	0x04, 0x17
        /*004a*/ 	.short	(.L_177 - .L_176)
.L_176:
        /*004c*/ 	.word	0x00000000
        /*0050*/ 	.short	0x0003
        /*0052*/ 	.short	0x0018
        /*0054*/ 	.byte	0x00, 0xf5, 0x21, 0x00


	//----- nvinfo : EIATTR_KPARAM_INFO
	.align		4
.L_177:
        /*0058*/ 	.byte	0x04, 0x17
        /*005a*/ 	.short	(.L_179 - .L_178)
.L_178:
        /*005c*/ 	.word	0x00000000
        /*0060*/ 	.short	0x0002
        /*0062*/ 	.short	0x0010
        /*0064*/ 	.byte	0x00, 0xf5, 0x21, 0x00


	//----- nvinfo : EIATTR_KPARAM_INFO
	.align		4
.L_179:
        /*0068*/ 	.byte	0x04, 0x17
        /*006a*/ 	.short	(.L_181 - .L_180)
.L_180:
        /*006c*/ 	.word	0x00000000
        /*0070*/ 	.short	0x0001
        /*0072*/ 	.short	0x0008
        /*0074*/ 	.byte	0x00, 0xf5, 0x21, 0x00


	//----- nvinfo : EIATTR_KPARAM_INFO
	.align		4
.L_181:
        /*0078*/ 	.byte	0x04, 0x17
        /*007a*/ 	.short	(.L_183 - .L_182)
.L_182:
        /*007c*/ 	.word	0x00000000
        /*0080*/ 	.short	0x0000
        /*0082*/ 	.short	0x0000
        /*0084*/ 	.byte	0x00, 0xf5, 0x21, 0x00


	//----- nvinfo : EIATTR_SPARSE_MMA_MASK
	.align		4
.L_183:
        /*0088*/ 	.byte	0x03, 0x50
        /*008a*/ 	.short	0x0000


	//----- nvinfo : EIATTR_MAXREG_COUNT
	.align		4
        /*008c*/ 	.byte	0x03, 0x1b
        /*008e*/ 	.short	0x00ff


	//----- nvinfo : EIATTR_MERCURY_ISA_VERSION
	.align		4
        /*0090*/ 	.byte	0x03, 0x5f
        /*0092*/ 	.short	0x0101


	//----- nvinfo : EIATTR_VRC_CTA_INIT_COUNT
	.align		4
        /*0094*/ 	.byte	0x02, 0x4a
	.zero		1
	.zero		1


	//----- nvinfo : EIATTR_EXIT_INSTR_OFFSETS
	.align		4
        /*0098*/ 	.byte	0x04, 0x1c
        /*009a*/ 	.short	(.L_185 - .L_184)


	//   ....[0]....
.L_184:
        /*009c*/ 	.word	0x00000070


	//   ....[1]....
        /*00a0*/ 	.word	0x00000eb0


	//----- nvinfo : EIATTR_CBANK_PARAM_SIZE
	.align		4
.L_185:
        /*00a4*/ 	.byte	0x03, 0x19
        /*00a6*/ 	.short	0x0038


	//----- nvinfo : EIATTR_PARAM_CBANK
	.align		4
        /*00a8*/ 	.byte	0x04, 0x0a
        /*00aa*/ 	.short	(.L_187 - .L_186)
	.align		4
.L_186:
        /*00ac*/ 	.word	index@(.nv.constant0._Z22LayerNormGradBetaGammaIffEvPKT_S2_PKT0_S5_iiPS3_S6_)
        /*00b0*/ 	.short	0x0380
        /*00b2*/ 	.short	0x0038


	//----- nvinfo : EIATTR_SW_WAR
	.align		4
.L_187:
        /*00b4*/ 	.byte	0x04, 0x36
        /*00b6*/ 	.short	(.L_189 - .L_188)
.L_188:
        /*00b8*/ 	.word	0x00000008
.L_189:


//--------------------- .nv.info._Z17InitGradBetaGammaIfEvPT_S1_i --------------------------
	.section	.nv.info._Z17InitGradBetaGammaIfEvPT_S1_i,"",@"SHT_CUDA_INFO"
	.sectionflags	@""
	.align	4


	//----- nvinfo : EIATTR_CUDA_API_VERSION
	.align		4
        /*0000*/ 	.byte	0x04, 0x37
        /*0002*/ 	.short	(.L_191 - .L_190)
.L_190:
        /*0004*/ 	.word	0x00000082


	//----- nvinfo : EIATTR_KPARAM_INFO
	.align		4
.L_191:
        /*0008*/ 	.byte	0x04, 0x17
        /*000a*/ 	.short	(.L_193 - .L_192)
.L_192:
        /*000c*/ 	.word	0x00000000
        /*0010*/ 	.short	0x0002
        /*0012*/ 	.short	0x0010
        /*0014*/ 	.byte	0x00, 0xf0, 0x11, 0x00


	//----- nvinfo : EIATTR_KPARAM_INFO
	.align		4
.L_193:
        /*0018*/ 	.byte	0x04, 0x17
        /*001a*/ 	.short	(.L_195 - .L_194)
.L_194:
        /*001c*/ 	.word	0x00000000
        /*0020*/ 	.short	0x0001
        /*0022*/ 	.short	0x0008
        /*0024*/ 	.byte	0x00, 0xf5, 0x21, 0x00


	//----- nvinfo : EIATTR_KPARAM_INFO
	.align		4
.L_195:
        /*0028*/ 	.byte	0x04, 0x17
        /*002a*/ 	.short	(.L_197 - .L_196)
.L_196:
        /*002c*/ 	.word	0x00000000
        /*0030*/ 	.short	0x0000
        /*0032*/ 	.short	0x0000
        /*0034*/ 	.byte	0x00, 0xf5, 0x21, 0x00


	//----- nvinfo : EIATTR_SPARSE_MMA_MASK
	.align		4
.L_197:
        /*0038*/ 	.byte	0x03, 0x50
        /*003a*/ 	.short	0x0000


	//----- nvinfo : EIATTR_MAXREG_COUNT
	.align		4
        /*003c*/ 	.byte	0x03, 0x1b
        /*003e*/ 	.short	0x00ff


	//----- nvinfo : EIATTR_MERCURY_ISA_VERSION
	.align		4
        /*0040*/ 	.byte	0x03, 0x5f
        /*0042*/ 	.short	0x0101


	//----- nvinfo : EIATTR_VRC_CTA_INIT_COUNT
	.align		4
        /*0044*/ 	.byte	0x02, 0x4a
	.zero		1
	.zero		1


	//----- nvinfo : EIATTR_EXIT_INSTR_OFFSETS
	.align		4
        /*0048*/ 	.byte	0x04, 0x1c
        /*004a*/ 	.short	(.L_199 - .L_198)


	//   ....[0]....
.L_198:
        /*004c*/ 	.word	0x00000070


	//   ....[1]....
        /*0050*/ 	.word	0x000000f0


	//----- nvinfo : EIATTR_CBANK_PARAM_SIZE
	.align		4
.L_199:
        /*0054*/ 	.byte	0x03, 0x19
        /*0056*/ 	.short	0x0014


	//----- nvinfo : EIATTR_PARAM_CBANK
	.align		4
        /*0058*/ 	.byte	0x04, 0x0a
        /*005a*/ 	.short	(.L_201 - .L_200)
	.align		4
.L_200:
        /*005c*/ 	.word	index@(.nv.constant0._Z17InitGradBetaGammaIfEvPT_S1_i)
        /*0060*/ 	.short	0x0380
        /*0062*/ 	.short	0x0014


	//----- nvinfo : EIATTR_SW_WAR
	.align		4
.L_201:
        /*0064*/ 	.byte	0x04, 0x36
        /*0066*/ 	.short	(.L_203 - .L_202)
.L_202:
        /*0068*/ 	.word	0x00000008
.L_203:


//--------------------- .nv.info._Z20LayerNormKernelPart2IffEvPKT_PKT0_S5_S5_S5_S3_iiPS0_ --------------------------
	.section	.nv.info._Z20LayerNormKernelPart2IffEvPKT_PKT0_S5_S5_S5_S3_iiPS0_,"",@"SHT_CUDA_INFO"
	.sectionflags	@""
	.align	4


	//----- nvinfo : EIATTR_CUDA_API_VERSION
	.align		4
        /*0000*/ 	.byte	0x04, 0x37
        /*0002*/ 	.short	(.L_205 - .L_204)
.L_204:
        /*0004*/ 	.word	0x00000082


	//----- nvinfo : EIATTR_KPARAM_INFO
	.align		4
.L_205:
        /*0008*/ 	.byte	0x04, 0x17
        /*000a*/ 	.short	(.L_207 - .L_206)
.L_206:
        /*000c*/ 	.word	0x00000000
        /*0010*/ 	.short	0x0008
        /*0012*/ 	.short	0x0038
        /*0014*/ 	.byte	0x00, 0xf5, 0x21, 0x00


	//----- nvinfo : EIATTR_KPARAM_INFO
	.align		4
.L_207:
        /*0018*/ 	.byte	0x04, 0x17
        /*001a*/ 	.short	(.L_209 - .L_208)
.L_208:
        /*001c*/ 	.word	0x00000000
        /*0020*/ 	.short	0x0007
        /*0022*/ 	.short	0x0030
        /*0024*/ 	.byte	0x00, 0xf0, 0x11, 0x00


	//----- nvinfo : EIATTR_KPARAM_INFO
	.align		4
.L_209:
        /*0028*/ 	.byte	0x04, 0x17
        /*002a*/ 	.short	(.L_211 - .L_210)
.L_210:
        /*002c*/ 	.word	0x00000000
        /*0030*/ 	.short	0x0006
        /*0032*/ 	.short	0x002c
        /*0034*/ 	.byte	0x00, 0xf0, 0x11, 0x00


	//----- nvinfo : EIATTR_KPARAM_INFO
	.align		4
.L_211:
        /*0038*/ 	.byte	0x04, 0x17
        /*003a*/ 	.short	(.L_213 - .L_212)
.L_212:
        /*003c*/ 	.word	0x00000000
        /*0040*/ 	.short	0x0005
        /*0042*/ 	.short	0x0028
        /*0044*/ 	.byte	0x00, 0xf0, 0x11, 0x00


	//----- nvinfo : EIATTR_KPARAM_INFO
	.align		4
.L_213:
        /*0048*/ 	.byte	0x04, 0x17
        /*004a*/ 	.short	(.L_215 - .L_214)
.L_214:
        /*004c*/ 	.word	0x00000000
        /*0050*/ 	.short	0x0004
        /*0052*/ 	.short	0x0020
        /*0054*/ 	.byte	0x00, 0xf5, 0x21, 0x00


	//----- nvinfo : EIATTR_KPARAM_INFO
	.align		4
.L_215:
        /*0058*/ 	.byte	0x04, 0x17
        /*005a*/ 	.short	(.L_217 - .L_216)
.L_216:
        /*005c*/ 	.word	0x00000000
        /*0060*/ 	.short	0x0003
        /*0062*/ 	.short	0x0018
        /*0064*/ 	.byte	0x00, 0xf5, 0x21, 0x00


	//----- nvinfo : EIATTR_KPARAM_INFO
	.align		4
.L_217:
        /*0068*/ 	.byte	0x04, 0x17
        /*006a*/ 	.short	(.L_219 - .L_218)
.L_218:
        /*006c*/ 	.word	0x00000000
        /*0070*/ 	.short	0x0002
        /*0072*/ 	.short	0x0010
        /*0074*/ 	.byte	0x00, 0xf5, 0x21, 0x00


	//----- nvinfo : EIATTR_KPARAM_INFO
	.align		4
.L_219:
        /*0078*/ 	.byte	0x04, 0x17
        /*007a*/ 	.short	(.L_221 - .L_220)
.L_220:
        /*007c*/ 	.word	0x00000000
        /*0080*/ 	.short	0x0001
        /*0082*/ 	.short	0x0008
        /*0084*/ 	.byte	0x00, 0xf5, 0x21, 0x00


	//----- nvinfo : EIATTR_KPARAM_INFO
	.align		4
.L_221:
        /*0088*/ 	.byte	0x04, 0x17
        /*008a*/ 	.short	(.L_223 - .L_222)
.L_222:
        /*008c*/ 	.word	0x00000000
        /*0090*/ 	.short	0x0000
        /*0092*/ 	.short	0x0000
        /*0094*/ 	.byte	0x00, 0xf5, 0x21, 0x00


	//----- nvinfo : EIATTR_SPARSE_MMA_MASK
	.align		4
.L_223:
        /*0098*/ 	.byte	0x03, 0x50
        /*009a*/ 	.short	0x0000


	//----- nvinfo : EIATTR_MAXREG_COUNT
	.align		4
        /*009c*/ 	.byte	0x03, 0x1b
        /*009e*/ 	.short	0x00ff


	//----- nvinfo : EIATTR_MERCURY_ISA_VERSION
	.align		4
        /*00a0*/ 	.byte	0x03, 0x5f
        /*00a2*/ 	.short	0x0101


	//----- nvinfo : EIATTR_VRC_CTA_INIT_COUNT
	.align		4
        /*00a4*/ 	.byte	0x02, 0x4a
	.zero		1
	.zero		1


	//----- nvinfo : EIATTR_EXIT_INSTR_OFFSETS
	.align		4
        /*00a8*/ 	.byte	0x04, 0x1c
        /*00aa*/ 	.short	(.L_225 - .L_224)


	//   ....[0]....
.L_224:
        /*00ac*/ 	.word	0x00000090


	//   ....[1]....
        /*00b0*/ 	.word	0x000003a0


	//----- nvinfo : EIATTR_CBANK_PARAM_SIZE
	.align		4
.L_225:
        /*00b4*/ 	.byte	0x03, 0x19
        /*00b6*/ 	.short	0x0040


	//----- nvinfo : EIATTR_PARAM_CBANK
	.align		4
        /*00b8*/ 	.byte	0x04, 0x0a
        /*00ba*/ 	.short	(.L_227 - .L_226)
	.align		4
.L_226:
        /*00bc*/ 	.word	index@(.nv.constant0._Z20LayerNormKernelPart2IffEvPKT_PKT0_S5_S5_S5_S3_iiPS0_)
        /*00c0*/ 	.short	0x0380
        /*00c2*/ 	.short	0x0040


	//----- nvinfo : EIATTR_SW_WAR
	.align		4
.L_227:
        /*00c4*/ 	.byte	0x04, 0x36
        /*00c6*/ 	.short	(.L_229 - .L_228)
.L_228:
        /*00c8*/ 	.word	0x00000008
.L_229:


//--------------------- .nv.info._Z20LayerNormKernelPart1IffEvPKT_T0_iiPS3_S4_ --------------------------
	.section	.nv.info._Z20LayerNormKernelPart1IffEvPKT_T0_iiPS3_S4_,"",@"SHT_CUDA_INFO"
	.sectionflags	@""
	.align	4


	//----- nvinfo : EIATTR_CUDA_API_VERSION
	.align		4
        /*0000*/ 	.byte	0x04, 0x37
        /*0002*/ 	.short	(.L_231 - .L_230)
.L_230:
        /*0004*/ 	.word	0x00000082


	//----- nvinfo : EIATTR_KPARAM_INFO
	.align		4
.L_231:
        /*0008*/ 	.byte	0x04, 0x17
        /*000a*/ 	.short	(.L_233 - .L_232)
.L_232:
        /*000c*/ 	.word	0x00000000
        /*0010*/ 	.short	0x0005
        /*0012*/ 	.short	0x0020
        /*0014*/ 	.byte	0x00, 0xf5, 0x21, 0x00


	//----- nvinfo : EIATTR_KPARAM_INFO
	.align		4
.L_233:
        /*0018*/ 	.byte	0x04, 0x17
        /*001a*/ 	.short	(.L_235 - .L_234)
.L_234:
        /*001c*/ 	.word	0x00000000
        /*0020*/ 	.short	0x0004
        /*0022*/ 	.short	0x0018
        /*0024*/ 	.byte	0x00, 0xf5, 0x21, 0x00


	//----- nvinfo : EIATTR_KPARAM_INFO
	.align		4
.L_235:
        /*0028*/ 	.byte	0x04, 0x17
        /*002a*/ 	.short	(.L_237 - .L_236)
.L_236:
        /*002c*/ 	.word	0x00000000
        /*0030*/ 	.short	0x0003
        /*0032*/ 	.short	0x0010
        /*0034*/ 	.byte	0x00, 0xf0, 0x11, 0x00


	//----- nvinfo : EIATTR_KPARAM_INFO
	.align		4
.L_237:
        /*0038*/ 	.byte	0x04, 0x17
        /*003a*/ 	.short	(.L_239 - .L_238)
.L_238:
        /*003c*/ 	.word	0x00000000
        /*0040*/ 	.short	0x0002
        /*0042*/ 	.short	0x000c
        /*0044*/ 	.byte	0x00, 0xf0, 0x11, 0x00


	//----- nvinfo : EIATTR_KPARAM_INFO
	.align		4
.L_239:
        /*0048*/ 	.byte	0x04, 0x17
        /*004a*/ 	.short	(.L_241 - .L_240)
.L_240:
        /*004c*/ 	.word	0x00000000
        /*0050*/ 	.short	0x0001
        /*0052*/ 	.short	0x0008
        /*0054*/ 	.byte	0x00, 0xf0, 0x11, 0x00


	//----- nvinfo : EIATTR_KPARAM_INFO
	.align		4
.L_241:
        /*0058*/ 	.byte	0x04, 0x17
        /*005a*/ 	.short	(.L_243 - .L_242)
.L_242:
        /*005c*/ 	.word	0x00000000
        /*0060*/ 	.short	0x0000
        /*0062*/ 	.short	0x0000
        /*0064*/ 	.byte	0x00, 0xf5, 0x21, 0x00


	//----- nvinfo : EIATTR_SPARSE_MMA_MASK
	.align		4
.L_243:
        /*0068*/ 	.byte	0x03, 0x50
        /*006a*/ 	.short	0x0000


	//----- nvinfo : EIATTR_MAXREG_COUNT
	.align		4
        /*006c*/ 	.byte	0x03, 0x1b
        /*006e*/ 	.short	0x00ff


	//----- nvinfo : EIATTR_NUM_BARRIERS
	.align		4
        /*0070*/ 	.byte	0x02, 0x4c
        /*0072*/ 	.byte	0x01
	.zero		1


	//----- nvinfo : EIATTR_MERCURY_ISA_VERSION
	.align		4
        /*0074*/ 	.byte	0x03, 0x5f
        /*0076*/ 	.short	0x0101


	//----- nvinfo : EIATTR_COOP_GROUP_MASK_REGIDS
	.align		4
        /*0078*/ 	.byte	0x04, 0x29
        /*007a*/ 	.short	(.L_245 - .L_244)


	//   ....[0]....
.L_244:
        /*007c*/ 	.word	0xffffffff


	//   ....[1]....
        /*0080*/ 	.word	0xffffffff


	//   ....[2]....
        /*0084*/ 	.word	0xffffffff


	//   ....[3]....
        /*0088*/ 	.word	0xffffffff


	//   ....[4]....
        /*008c*/ 	.word	0xffffffff


	//   ....[5]....
        /*0090*/ 	.word	0xffffffff


	//   ....[6]....
        /*0094*/ 	.word	0xffffffff


	//   ....[7]....
        /*0098*/ 	.word	0xffffffff


	//   ....[8]....
        /*009c*/ 	.word	0xffffffff


	//   ....[9]....
        /*00a0*/ 	.word	0xffffffff


	//   ....[10]....
        /*00a4*/ 	.word	0xffffffff


	//   ....[11]....
        /*00a8*/ 	.word	0xffffffff


	//   ....[12]....
        /*00ac*/ 	.word	0xffffffff


	//   ....[13]....
        /*00b0*/ 	.word	0xffffffff


	//   ....[14]....
        /*00b4*/ 	.word	0xffffffff


	//   ....[15]....
        /*00b8*/ 	.word	0xffffffff


	//   ....[16]....
        /*00bc*/ 	.word	0xffffffff


	//   ....[17]....
        /*00c0*/ 	.word	0xffffffff


	//   ....[18]....
        /*00c4*/ 	.word	0xffffffff


	//   ....[19]....
        /*00c8*/ 	.word	0xffffffff


	//   ....[20]....
        /*00cc*/ 	.word	0xffffffff


	//   ....[21]....
        /*00d0*/ 	.word	0xffffffff


	//   ....[22]....
        /*00d4*/ 	.word	0xffffffff


	//   ....[23]....
        /*00d8*/ 	.word	0xffffffff


	//   ....[24]....
        /*00dc*/ 	.word	0xffffffff


	//   ....[25]....
        /*00e0*/ 	.word	0xffffffff


	//   ....[26]....
        /*00e4*/ 	.word	0xffffffff


	//   ....[27]....
        /*00e8*/ 	.word	0xffffffff


	//   ....[28]....
        /*00ec*/ 	.word	0xffffffff


	//   ....[29]....
        /*00f0*/ 	.word	0xffffffff


	//----- nvinfo : EIATTR_COOP_GROUP_INSTR_OFFSETS
	.align		4
.L_245:
        /*00f4*/ 	.byte	0x04, 0x28
        /*00f6*/ 	.short	(.L_247 - .L_246)


	//   ....[0]....
.L_246:
        /*00f8*/ 	.word	0x000004a0


	//   ....[1]....
        /*00fc*/ 	.word	0x000004d0


	//   ....[2]....
        /*0100*/ 	.word	0x00000500


	//   ....[3]....
        /*0104*/ 	.word	0x00000520


	//   ....[4]....
        /*0108*/ 	.word	0x00000540


	//   ....[5]....
        /*010c*/ 	.word	0x00000560


	//   ....[6]....
        /*0110*/ 	.word	0x00000580


	//   ....[7]....
        /*0114*/ 	.word	0x000005a0


	//   ....[8]....
        /*0118*/ 	.word	0x000005d0


	//   ....[9]....
        /*011c*/ 	.word	0x00000640


	//   ....[10]....
        /*0120*/ 	.word	0x00000960


	//   ....[11]....
        /*0124*/ 	.word	0x00000990


	//   ....[12]....
        /*0128*/ 	.word	0x000009c0


	//   ....[13]....
        /*012c*/ 	.word	0x000009e0


	//   ....[14]....
        /*0130*/ 	.word	0x00000a00


	//   ....[15]....
        /*0134*/ 	.word	0x000010b0


	//   ....[16]....
        /*0138*/ 	.word	0x000010c0


	//   ....[17]....
        /*013c*/ 	.word	0x000010e0


	//   ....[18]....
        /*0140*/ 	.word	0x00001100


	//   ....[19]....
        /*0144*/ 	.word	0x00001120


	//   ....[20]....
        /*0148*/ 	.word	0x00001140


	//   ....[21]....
        /*014c*/ 	.word	0x00001160


	//   ....[22]....
        /*0150*/ 	.word	0x000011a0


	//   ....[23]....
        /*0154*/ 	.word	0x000011c0


	//   ....[24]....
        /*0158*/ 	.word	0x00001200


	//   ....[25]....
        /*015c*/ 	.word	0x000015f0


	//   ....[26]....
        /*0160*/ 	.word	0x00001620


	//   ....[27]....
        /*0164*/ 	.word	0x00001650


	//   ....[28]....
        /*0168*/ 	.word	0x00001670


	//   ....[29]....
        /*016c*/ 	.word	0x00001690


	//----- nvinfo : EIATTR_VRC_CTA_INIT_COUNT
	.align		4
.L_247:
        /*0170*/ 	.byte	0x02, 0x4a
	.zero		1
	.zero		1


	//----- nvinfo : EIATTR_EXIT_INSTR_OFFSETS
	.align		4
        /*0174*/ 	.byte	0x04, 0x1c
        /*0176*/ 	.short	(.L_249 - .L_248)


	//   ....[0]....
.L_248:
        /*0178*/ 	.word	0x00001870


	//   ....[1]....
        /*017c*/ 	.word	0x00001920


	//----- nvinfo : EIATTR_CRS_STACK_SIZE
	.align		4
.L_249:
        /*0180*/ 	.byte	0x04, 0x1e
        /*0182*/ 	.short	(.L_251 - .L_250)
.L_250:
        /*0184*/ 	.word	0x00000000


	//----- nvinfo : EIATTR_CBANK_PARAM_SIZE
	.align		4
.L_251:
        /*0188*/ 	.byte	0x03, 0x19
        /*018a*/ 	.short	0x0028


	//----- nvinfo : EIATTR_PARAM_CBANK
	.align		4
        /*018c*/ 	.byte	0x04, 0x0a
        /*018e*/ 	.short	(.L_253 - .L_252)
	.align		4
.L_252:
        /*0190*/ 	.word	index@(.nv.constant0._Z20LayerNormKernelPart1IffEvPKT_T0_iiPS3_S4_)
        /*0194*/ 	.short	0x0380
        /*0196*/ 	.short	0x0028


	//----- nvinfo : EIATTR_SW_WAR
	.align		4
.L_253:
        /*0198*/ 	.byte	0x04, 0x36
        /*019a*/ 	.short	(.L_255 - .L_254)
.L_254:
        /*019c*/ 	.word	0x00000008
.L_255:


//--------------------- .nv.callgraph             --------------------------
	.section	.nv.callgraph,"",@"SHT_CUDA_CALLGRAPH"
	.align	4
	.sectionentsize	8
	.align		4
        /*0000*/ 	.word	0x00000000
	.align		4
        /*0004*/ 	.word	0xffffffff
	.align		4
        /*0008*/ 	.word	0x00000000
	.align		4
        /*000c*/ 	.word	0xfffffffe
	.align		4
        /*0010*/ 	.word	0x00000000
	.align		4
        /*0014*/ 	.word	0xfffffffd
	.align		4
        /*0018*/ 	.word	0x00000000
	.align		4
        /*001c*/ 	.word	0xfffffffc


//--------------------- .nv.constant4             --------------------------
	.section	.nv.constant4,"a",@progbits
	.align	8
	.align		8
.nv.constant4:
        /*0000*/ 	.dword	_ZN34_INTERNAL_58fc30fc_4_k_cu_d62a178a4cuda3std3__45__cpo5beginE
	.align		8
        /*0008*/ 	.dword	_ZN34_INTERNAL_58fc30fc_4_k_cu_d62a178a4cuda3std3__45__cpo3endE
	.align		8
        /*0010*/ 	.dword	_ZN34_INTERNAL_58fc30fc_4_k_cu_d62a178a4cuda3std3__45__cpo6cbeginE
	.align		8
        /*0018*/ 	.dword	_ZN34_INTERNAL_58fc30fc_4_k_cu_d62a178a4cuda3std3__45__cpo4cendE
	.align		8
        /*0020*/ 	.dword	_ZN34_INTERNAL_58fc30fc_4_k_cu_d62a178a4cuda3std3__45__cpo6rbeginE
	.align		8
        /*0028*/ 	.dword	_ZN34_INTERNAL_58fc30fc_4_k_cu_d62a178a4cuda3std3__45__cpo4rendE
	.align		8
        /*0030*/ 	.dword	_ZN34_INTERNAL_58fc30fc_4_k_cu_d62a178a4cuda3std3__45__cpo7crbeginE
	.align		8
        /*0038*/ 	.dword	_ZN34_INTERNAL_58fc30fc_4_k_cu_d62a178a4cuda3std3__45__cpo5crendE
	.align		8
        /*0040*/ 	.dword	_ZN34_INTERNAL_58fc30fc_4_k_cu_d62a178a4cuda3std3__436_GLOBAL__N__58fc30fc_4_k_cu_d62a178a6ignoreE
	.align		8
        /*0048*/ 	.dword	_ZN34_INTERNAL_58fc30fc_4_k_cu_d62a178a4cuda3std3__419piecewise_constructE
	.align		8
        /*0050*/ 	.dword	_ZN34_INTERNAL_58fc30fc_4_k_cu_d62a178a4cuda3std3__48in_placeE
	.align		8
        /*0058*/ 	.dword	_ZN34_INTERNAL_58fc30fc_4_k_cu_d62a178a4cuda3std3__420unreachable_sentinelE
	.align		8
        /*0060*/ 	.dword	_ZN34_INTERNAL_58fc30fc_4_k_cu_d62a178a4cuda3std6ranges3__45__cpo4swapE
	.align		8
        /*0068*/ 	.dword	_ZN34_INTERNAL_58fc30fc_4_k_cu_d62a178a4cuda3std6ranges3__45__cpo9iter_moveE
	.align		8
        /*0070*/ 	.dword	_ZN34_INTERNAL_58fc30fc_4_k_cu_d62a178a4cuda3std6ranges3__45__cpo5beginE
	.align		8
        /*0078*/ 	.dword	_ZN34_INTERNAL_58fc30fc_4_k_cu_d62a178a4cuda3std6ranges3__45__cpo3endE
	.align		8
        /*0080*/ 	.dword	_ZN34_INTERNAL_58fc30fc_4_k_cu_d62a178a4cuda3std6ranges3__45__cpo6cbeginE
	.align		8
        /*0088*/ 	.dword	_ZN34_INTERNAL_58fc30fc_4_k_cu_d62a178a4cuda3std6ranges3__45__cpo4cendE
	.align		8
        /*0090*/ 	.dword	_ZN34_INTERNAL_58fc30fc_4_k_cu_d62a178a4cuda3std6ranges3__45__cpo7advanceE
	.align		8
        /*0098*/ 	.dword	_ZN34_INTERNAL_58fc30fc_4_k_cu_d62a178a4cuda3std6ranges3__45__cpo9iter_swapE
	.align		8
        /*00a0*/ 	.dword	_ZN34_INTERNAL_58fc30fc_4_k_cu_d62a178a4cuda3std6ranges3__45__cpo4nextE
	.align		8
        /*00a8*/ 	.dword	_ZN34_INTERNAL_58fc30fc_4_k_cu_d62a178a4cuda3std6ranges3__45__cpo4prevE
	.align		8
        /*00b0*/ 	.dword	_ZN34_INTERNAL_58fc30fc_4_k_cu_d62a178a4cuda3std6ranges3__45__cpo4dataE
	.align		8
        /*00b8*/ 	.dword	_ZN34_INTERNAL_58fc30fc_4_k_cu_d62a178a4cuda3std6ranges3__45__cpo5cdataE
	.align		8
        /*00c0*/ 	.dword	_ZN34_INTERNAL_58fc30fc_4_k_cu_d62a178a4cuda3std6ranges3__45__cpo4sizeE
	.align		8
        /*00c8*/ 	.dword	_ZN34_INTERNAL_58fc30fc_4_k_cu_d62a178a4cuda3std6ranges3__45__cpo5ssizeE
	.align		8
        /*00d0*/ 	.dword	_ZN34_INTERNAL_58fc30fc_4_k_cu_d62a178a4cuda3std6ranges3__45__cpo8distanceE
	.align		8
        /*00d8*/ 	.dword	_ZN34_INTERNAL_58fc30fc_4_k_cu_d62a178a6thrust24THRUST_300001_SM_1000_NS6system6detail10sequential3seqE


//--------------------- .text._Z23LayerNormGradInputPart2IffEvPKT_S2_PKT0_S5_S5_S5_S5_iiPS0_ --------------------------
	.section	.text._Z23LayerNormGradInputPart2IffEvPKT_S2_PKT0_S5_S5_S5_S5_iiPS0_,"ax",@progbits
	.align	128
        .global         _Z23LayerNormGradInputPart2IffEvPKT_S2_PKT0_S5_S5_S5_S5_iiPS0_
        .type           _Z23LayerNormGradInputPart2IffEvPKT_S2_PKT0_S5_S5_S5_S5_iiPS0_,@function
        .size           _Z23LayerNormGradInputPart2IffEvPKT_S2_PKT0_S5_S5_S5_S5_iiPS0_,(.L_x_54 - _Z23LayerNormGradInputPart2IffEvPKT_S2_PKT0_S5_S5_S5_S5_iiPS0_)
        .other          _Z23LayerNormGradInputPart2IffEvPKT_S2_PKT0_S5_S5_S5_S5_iiPS0_,@"STO_CUDA_ENTRY STV_DEFAULT"
_Z23LayerNormGradInputPart2IffEvPKT_S2_PKT0_S5_S5_S5_S5_iiPS0_:
.text._Z23LayerNormGradInputPart2IffEvPKT_S2_PKT0_S5_S5_S5_S5_iiPS0_:
[----:B------:R-:W-:Y:S01]  /*0000*/  LDC R1, c[0x0][0x37c] ;  /* 0x0000df00ff017b82 */ /* 0x000fe20000000800 */
[----:B------:R-:W0:Y:S07]  /*0010*/  S2R R0, SR_TID.X ;  /* 0x0000000000007919 */ /* 0x000e2e0000002100 */
[----:B------:R-:W0:Y:S08]  /*0020*/  S2UR UR4, SR_CTAID.X ;  /* 0x00000000000479c3 */ /* 0x000e300000002500 */
[----:B------:R-:W0:Y:S08]  /*0030*/  LDC R3, c[0x0][0x360] ;  /* 0x0000d800ff037b82 */ /* 0x000e300000000800 */
[----:B------:R-:W1:Y:S01]  /*0040*/  LDC.64 R4, c[0x0][0x3b8] ;  /* 0x0000ee00ff047b82 */ /* 0x000e620000000a00 */
[----:B0-----:R-:W-:-:S02]  /*0050*/  IMAD R0, R3, UR4, R0 ;  /* 0x0000000403007c24 */ /* 0x001fc4000f8e0200 */
[----:B-1----:R-:W-:-:S05]  /*0060*/  IMAD R3, R5, R4, RZ ;  /* 0x0000000405037224 */ /* 0x002fca00078e02ff */
[----:B------:R-:W-:-:S13]  /*0070*/  ISETP.GE.AND P0, PT, R0, R3, PT ;  /* 0x000000030000720c */ /* 0x000fda0003f06270 */
[----:B------:R-:W-:Y:S05]  /*0080*/  @P0 EXIT ;  /* 0x000000000000094d */ /* 0x000fea0003800000 */
[----:B------:R-:W-:Y:S01]  /*0090*/  IABS R6, R5 ;  /* 0x0000000500067213 */ /* 0x000fe20000000000 */
[----:B------:R-:W0:Y:S01]  /*00a0*/  LDC.64 R14, c[0x0][0x398] ;  /* 0x0000e600ff0e7b82 */ /* 0x000e220000000a00 */
[----:B------:R-:W-:Y:S01]  /*00b0*/  IABS R8, R0 ;  /* 0x0000000000087213 */ /* 0x000fe20000000000 */
[----:B------:R-:W1:Y:S01]  /*00c0*/  LDCU.64 UR4, c[0x0][0x358] ;  /* 0x00006b00ff0477ac */ /* 0x000e620008000a00 */
[----:B------:R-:W2:Y:S05]  /*00d0*/  I2F.RP R4, R6 ;  /* 0x0000000600047306 */ /* 0x000eaa0000209400 */
[----:B------:R-:W3:Y:S08]  /*00e0*/  LDC.64 R12, c[0x0][0x390] ;  /* 0x0000e400ff0c7b82 */ /* 0x000ef00000000a00 */
[----:B------:R-:W4:Y:S01]  /*00f0*/  LDC.64 R16, c[0x0][0x3a0] ;  /* 0x0000e800ff107b82 */ /* 0x000f220000000a00 */
[----:B--2---:R-:W2:Y:S02]  /*0100*/  MUFU.RCP R4, R4 ;  /* 0x0000000400047308 */ /* 0x004ea40000001000 */
[----:B--2---:R-:W-:-:S06]  /*0110*/  VIADD R2, R4, 0xffffffe ;  /* 0x0ffffffe04027836 */ /* 0x004fcc0000000000 */
[----:B------:R2:W1:Y:S02]  /*0120*/  F2I.FTZ.U32.TRUNC.NTZ R3, R2 ;  /* 0x0000000200037305 */ /* 0x000464000021f000 */
[----:B--2---:R-:W-:Y:S02]  /*0130*/  IMAD.MOV.U32 R2, RZ, RZ, RZ ;  /* 0x000000ffff027224 */ /* 0x004fe400078e00ff */
[----:B-1----:R-:W-:-:S04]  /*0140*/  IMAD.MOV R7, RZ, RZ, -R3 ;  /* 0x000000ffff077224 */ /* 0x002fc800078e0a03 */
[----:B------:R-:W-:-:S04]  /*0150*/  IMAD R7, R7, R6, RZ ;  /* 0x0000000607077224 */ /* 0x000fc800078e02ff */
[----:B------:R-:W-:Y:S01]  /*0160*/  IMAD.HI.U32 R3, R3, R7, R2 ;  /* 0x0000000703037227 */ /* 0x000fe200078e0002 */
[----:B------:R-:W-:-:S03]  /*0170*/  LOP3.LUT R2, R0, R5, RZ, 0x3c, !PT ;  /* 0x0000000500027212 */ /* 0x000fc600078e3cff */
[----:B------:R-:W-:Y:S01]  /*0180*/  IMAD.MOV.U32 R7, RZ, RZ, R8 ;  /* 0x000000ffff077224 */ /* 0x000fe200078e0008 */
[----:B------:R-:W-:Y:S01]  /*0190*/  ISETP.GE.AND P2, PT, R2, RZ, PT ;  /* 0x000000ff0200720c */ /* 0x000fe20003f46270 */
[----:B------:R-:W1:Y:S02]  /*01a0*/  LDC.64 R8, c[0x0][0x388] ;  /* 0x0000e200ff087b82 */ /* 0x000e640000000a00 */
[----:B------:R-:W-:-:S04]  /*01b0*/  IMAD.HI.U32 R10, R3, R7, RZ ;  /* 0x00000007030a7227 */ /* 0x000fc800078e00ff */
[----:B------:R-:W-:-:S04]  /*01c0*/  IMAD.MOV R3, RZ, RZ, -R10 ;  /* 0x000000ffff037224 */ /* 0x000fc800078e0a0a */
[----:B------:R-:W-:-:S05]  /*01d0*/  IMAD R3, R6, R3, R7 ;  /* 0x0000000306037224 */ /* 0x000fca00078e0207 */
[----:B------:R-:W-:Y:S01]  /*01e0*/  ISETP.GT.U32.AND P1, PT, R6, R3, PT ;  /* 0x000000030600720c */ /* 0x000fe20003f24070 */
[----:B-1----:R-:W-:-:S12]  /*01f0*/  IMAD.WIDE R8, R0, 0x4, R8 ;  /* 0x0000000400087825 */ /* 0x002fd800078e0208 */
[----:B------:R-:W-:Y:S01]  /*0200*/  @!P1 IMAD.IADD R3, R3, 0x1, -R6 ;  /* 0x0000000103039824 */ /* 0x000fe200078e0a06 */
[----:B------:R-:W2:Y:S01]  /*0210*/  LDG.E.CONSTANT R2, desc[UR4][R8.64] ;  /* 0x0000000408027981 */ /* 0x000ea2000c1e9900 */
[----:B------:R-:W-:Y:S01]  /*0220*/  @!P1 VIADD R10, R10, 0x1 ;  /* 0x000000010a0a9836 */ /* 0x000fe20000000000 */
[----:B------:R-:W-:Y:S02]  /*0230*/  ISETP.NE.AND P1, PT, R5, RZ, PT ;  /* 0x000000ff0500720c */ /* 0x000fe40003f25270 */
[----:B------:R-:W-:Y:S02]  /*0240*/  ISETP.GE.U32.AND P0, PT, R3, R6, PT ;  /* 0x000000060300720c */ /* 0x000fe40003f06070 */
[----:B------:R-:W1:Y:S11]  /*0250*/  LDC.64 R6, c[0x0][0x380] ;  /* 0x0000e000ff067b82 */ /* 0x000e760000000a00 */
[----:B------:R-:W-:-:S04]  /*0260*/  @P0 VIADD R10, R10, 0x1 ;  /* 0x000000010a0a0836 */ /* 0x000fc80000000000 */
[----:B------:R-:W-:Y:S01]  /*0270*/  @!P2 IMAD.MOV R10, RZ, RZ, -R10 ;  /* 0x000000ffff0aa224 */ /* 0x000fe200078e0a0a */
[----:B------:R-:W-:-:S05]  /*0280*/  @!P1 LOP3.LUT R10, RZ, R5, RZ, 0x33, !PT ;  /* 0x00000005ff0a9212 */ /* 0x000fca00078e33ff */
[----:B0-----:R-:W-:-:S05]  /*0290*/  IMAD.WIDE R14, R10, 0x4, R14 ;  /* 0x000000040a0e7825 */ /* 0x001fca00078e020e */
[----:B------:R0:W2:Y:S01]  /*02a0*/  LDG.E.CONSTANT R3, desc[UR4][R14.64] ;  /* 0x000000040e037981 */ /* 0x0000a2000c1e9900 */
[----:B------:R-:W-:Y:S01]  /*02b0*/  IADD3 R11, PT, PT, -R10, RZ, RZ ;  /* 0x000000ff0a0b7210 */ /* 0x000fe20007ffe1ff */
[----:B-1----:R-:W-:-:S04]  /*02c0*/  IMAD.WIDE R6, R0, 0x4, R6 ;  /* 0x0000000400067825 */ /* 0x002fc800078e0206 */
[----:B------:R-:W-:Y:S02]  /*02d0*/  IMAD R11, R5, R11, R0 ;  /* 0x0000000b050b7224 */ /* 0x000fe400078e0200 */
[----:B------:R-:W2:Y:S02]  /*02e0*/  LDG.E.CONSTANT R7, desc[UR4][R6.64] ;  /* 0x0000000406077981 */ /* 0x000ea4000c1e9900 */
[----:B---3--:R-:W-:-:S06]  /*02f0*/  IMAD.WIDE R12, R11, 0x4, R12 ;  /* 0x000000040b0c7825 */ /* 0x008fcc00078e020c */
[----:B------:R-:W3:Y:S01]  /*0300*/  LDG.E.CONSTANT R12, desc[UR4][R12.64] ;  /* 0x000000040c0c7981 */ /* 0x000ee2000c1e9900 */
[----:B------:R-:W1:Y:S01]  /*0310*/  I2F.F64 R4, R5 ;  /* 0x0000000500047312 */ /* 0x000e620000201c00 */
[----:B0-----:R-:W-:-:S07]  /*0320*/  IMAD.MOV.U32 R14, RZ, RZ, 0x1 ;  /* 0x00000001ff0e7424 */ /* 0x001fce00078e00ff */
[----:B-1----:R-:W0:Y:S01]  /*0330*/  MUFU.RCP64H R15, R5 ;  /* 0x00000005000f7308 */ /* 0x002e220000001800 */
[----:B----4-:R-:W-:-:S05]  /*0340*/  IMAD.WIDE R8, R10, 0x4, R16 ;  /* 0x000000040a087825 */ /* 0x010fca00078e0210 */
[----:B------:R1:W5:Y:S01]  /*0350*/  LDG.E.CONSTANT R11, desc[UR4][R8.64] ;  /* 0x00000004080b7981 */ /* 0x000362000c1e9900 */
[----:B0-----:R-:W-:-:S08]  /*0360*/  DFMA R16, -R4, R14, 1 ;  /* 0x3ff000000410742b */ /* 0x001fd0000000010e */
[----:B------:R-:W-:-:S08]  /*0370*/  DFMA R16, R16, R16, R16 ;  /* 0x000000101010722b */ /* 0x000fd00000000010 */
[----:B------:R-:W-:-:S08]  /*0380*/  DFMA R16, R14, R16, R14 ;  /* 0x000000100e10722b */ /* 0x000fd0000000000e */
[----:B------:R-:W-:-:S08]  /*0390*/  DFMA R14, -R4, R16, 1 ;  /* 0x3ff00000040e742b */ /* 0x000fd00000000110 */
[----:B------:R-:W-:Y:S01]  /*03a0*/  DFMA R14, R16, R14, R16 ;  /* 0x0000000e100e722b */ /* 0x000fe20000000010 */
[----:B------:R-:W-:Y:S01]  /*03b0*/  BSSY.RECONVERGENT B0, `(.L_x_0) ;  /* 0x000000e000007945 */ /* 0x000fe20003800200 */
[----:B--2---:R-:W-:-:S04]  /*03c0*/  FADD R18, R2, -R3 ;  /* 0x8000000302127221 */ /* 0x004fc80000000000 */
[----:B------:R-:W1:Y:S02]  /*03d0*/  F2F.F64.F32 R2, R18 ;  /* 0x0000001200027310 */ /* 0x000e640000201800 */
[----:B-1----:R-:W-:-:S08]  /*03e0*/  DADD R8, R2, R2 ;  /* 0x0000000002087229 */ /* 0x002fd00000000002 */
[----:B------:R-:W-:-:S08]  /*03f0*/  DMUL R2, R8, R14 ;  /* 0x0000000e08027228 */ /* 0x000fd00000000000 */
[----:B------:R-:W-:-:S08]  /*0400*/  DFMA R16, -R4, R2, R8 ;  /* 0x000000020410722b */ /* 0x000fd00000000108 */
[----:B------:R-:W-:Y:S01]  /*0410*/  DFMA R2, R14, R16, R2 ;  /* 0x000000100e02722b */ /* 0x000fe20000000002 */
[----:B------:R-:W-:-:S09]  /*0420*/  FSETP.GEU.AND P1, PT, |R9|, 6.5827683646048100446e-37, PT ;  /* 0x036000000900780b */ /* 0x000fd20003f2e200 */
[----:B------:R-:W-:-:S05]  /*0430*/  FFMA R6, RZ, R5, R3 ;  /* 0x00000005ff067223 */ /* 0x000fca0000000003 */
[----:B------:R-:W-:Y:S01]  /*0440*/  FSETP.GT.AND P0, PT, |R6|, 1.469367938527859385e-39, PT ;  /* 0x001000000600780b */ /* 0x000fe20003f04200 */
[----:B---3--:R-:W-:-:S12]  /*0450*/  FMUL R12, R7, R12 ;  /* 0x0000000c070c7220 */ /* 0x008fd80000400000 */
[----:B------:R-:W-:Y:S05]  /*0460*/  @P0 BRA P1, `(.L_x_1) ;  /* 0x0000000000080947 */ /* 0x000fea0000800000 */
[----:B------:R-:W-:-:S07]  /*0470*/  MOV R20, 0x490 ;  /* 0x0000049000147802 */ /* 0x000fce0000000f00 */
[----:B-----5:R-:W-:Y:S05]  /*0480*/  CALL.REL.NOINC `($__internal_1_$__cuda_sm20_div_rn_f64_full) ;  /* 0x0000000400087944 */ /* 0x020fea0003c00000 */
.L_x_1:
[----:B------:R-:W-:Y:S05]  /*0490*/  BSYNC.RECONVERGENT B0 ;  /* 0x0000000000007941 */ /* 0x000fea0003800200 */
.L_x_0:
[----:B------:R-:W0:Y:S01]  /*04a0*/  MUFU.RCP64H R7, R5 ;  /* 0x0000000500077308 */ /* 0x000e220000001800 */
[----:B------:R-:W-:-:S05]  /*04b0*/  VIADD R6, R5, 0x300402 ;  /* 0x0030040205067836 */ /* 0x000fca0000000000 */
[----:B------:R-:W-:Y:S02]  /*04c0*/  FSETP.GEU.AND P0, PT, |R6|, 5.8789094863358348022e-39, PT ;  /* 0x004004020600780b */ /* 0x000fe40003f0e200 */
[----:B------:R1:W2:Y:S01]  /*04d0*/  F2F.F32.F64 R2, R2 ;  /* 0x0000000200027310 */ /* 0x0002a20000301000 */
[----:B0-----:R-:W-:-:S08]  /*04e0*/  DFMA R8, -R4, R6, 1 ;  /* 0x3ff000000408742b */ /* 0x001fd00000000106 */
[----:B------:R-:W-:-:S08]  /*04f0*/  DFMA R8, R8, R8, R8 ;  /* 0x000000080808722b */ /* 0x000fd00000000008 */
[----:B------:R-:W-:-:S08]  /*0500*/  DFMA R8, R6, R8, R6 ;  /* 0x000000080608722b */ /* 0x000fd00000000006 */
[----:B------:R-:W-:-:S08]  /*0510*/  DFMA R14, -R4, R8, 1 ;  /* 0x3ff00000040e742b */ /* 0x000fd00000000108 */
[----:B------:R-:W-:Y:S01]  /*0520*/  DFMA R8, R8, R14, R8 ;  /* 0x0000000e0808722b */ /* 0x000fe20000000008 */
[----:B-12---:R-:W-:Y:S10]  /*0530*/  @P0 BRA `(.L_x_2) ;  /* 0x0000000000100947 */ /* 0x006ff40003800000 */
[----:B------:R-:W-:Y:S02]  /*0540*/  LOP3.LUT R3, R5, 0x7fffffff, RZ, 0xc0, !PT ;  /* 0x7fffffff05037812 */ /* 0x000fe400078ec0ff */
[----:B------:R-:W-:-:S03]  /*0550*/  MOV R6, 0x580 ;  /* 0x0000058000067802 */ /* 0x000fc60000000f00 */
[----:B------:R-:W-:-:S07]  /*0560*/  VIADD R14, R3, 0xfff00000 ;  /* 0xfff00000030e7836 */ /* 0x000fce0000000000 */
[----:B-----5:R-:W-:Y:S05]  /*0570*/  CALL.REL.NOINC `($__internal_0_$__cuda_sm20_dblrcp_rn_slowpath_v3) ;  /* 0x0000000000387944 */ /* 0x020fea0003c00000 */
.L_x_2:
[----:B------:R-:W0:Y:S08]  /*0580*/  LDC.64 R4, c[0x0][0x3a8] ;  /* 0x0000ea00ff047b82 */ /* 0x000e300000000a00 */
[----:B------:R-:W1:Y:S08]  /*0590*/  LDC.64 R6, c[0x0][0x3b0] ;  /* 0x0000ec00ff067b82 */ /* 0x000e700000000a00 */
[----:B------:R-:W2:Y:S01]  /*05a0*/  LDC.64 R14, c[0x0][0x3c0] ;  /* 0x0000f000ff0e7b82 */ /* 0x000ea20000000a00 */
[----:B0-----:R-:W-:-:S06]  /*05b0*/  IMAD.WIDE R4, R10, 0x4, R4 ;  /* 0x000000040a047825 */ /* 0x001fcc00078e0204 */
[----:B------:R-:W3:Y:S01]  /*05c0*/  LDG.E R5, desc[UR4][R4.64] ;  /* 0x0000000404057981 */ /* 0x000ee2000c1e1900 */
[----:B-1----:R-:W-:-:S06]  /*05d0*/  IMAD.WIDE R6, R10, 0x4, R6 ;  /* 0x000000040a067825 */ /* 0x002fcc00078e0206 */
[----:B------:R-:W4:Y:S01]  /*05e0*/  LDG.E R6, desc[UR4][R6.64] ;  /* 0x0000000406067981 */ /* 0x000f22000c1e1900 */
[----:B------:R-:W4:Y:S01]  /*05f0*/  F2F.F32.F64 R8, R8 ;  /* 0x0000000800087310 */ /* 0x000f220000301000 */
[----:B---3--:R-:W-:-:S04]  /*0600*/  FMUL R3, R2, R5 ;  /* 0x0000000502037220 */ /* 0x008fc80000400000 */
[----:B-----5:R-:W-:Y:S01]  /*0610*/  FFMA R11, R12, R11, R3 ;  /* 0x0000000b0c0b7223 */ /* 0x020fe20000000003 */
[----:B--2---:R-:W-:-:S04]  /*0620*/  IMAD.WIDE R2, R0, 0x4, R14 ;  /* 0x0000000400027825 */ /* 0x004fc800078e020e */
[----:B----4-:R-:W-:-:S05]  /*0630*/  FFMA R11, R8, R6, R11 ;  /* 0x00000006080b7223 */ /* 0x010fca000000000b */
[----:B------:R-:W-:Y:S01]  /*0640*/  STG.E desc[UR4][R2.64], R11 ;  /* 0x0000000b02007986 */ /* 0x000fe2000c101904 */
[----:B------:R-:W-:Y:S05]  /*0650*/  EXIT ;  /* 0x000000000000794d */ /* 0x000fea0003800000 */
        .weak           $__internal_0_$__cuda_sm20_dblrcp_rn_slowpath_v3
        .type           $__internal_0_$__cuda_sm20_dblrcp_rn_slowpath_v3,@function
        .size           $__internal_0_$__cuda_sm20_dblrcp_rn_slowpath_v3,($__internal_1_$__cuda_sm20_div_rn_f64_full - $__internal_0_$__cuda_sm20_dblrcp_rn_slowpath_v3)
$__internal_0_$__cuda_sm20_dblrcp_rn_slowpath_v3:
[----:B------:R-:W-:-:S14]  /*0660*/  DSETP.GTU.AND P0, PT, |R4|, +INF , PT ;  /* 0x7ff000000400742a */ /* 0x000fdc0003f0c200 */
[----:B------:R-:W-:Y:S05]  /*0670*/  @P0 BRA `(.L_x_3) ;  /* 0x00000000007c0947 */ /* 0x000fea0003800000 */
[----:B------:R-:W-:-:S05]  /*0680*/  LOP3.LUT R3, R5, 0x7fffffff, RZ, 0xc0, !PT ;  /* 0x7fffffff05037812 */ /* 0x000fca00078ec0ff */
[----:B------:R-:W-:-:S05]  /*0690*/  VIADD R7, R3, 0xffffffff ;  /* 0xffffffff03077836 */ /* 0x000fca0000000000 */
[----:B------:R-:W-:-:S13]  /*06a0*/  ISETP.GE.U32.AND P0, PT, R7, 0x7fefffff, PT ;  /* 0x7fefffff0700780c */ /* 0x000fda0003f06070 */
[----:B------:R-:W-:Y:S01]  /*06b0*/  @P0 LOP3.LUT R9, R5, 0x7ff00000, RZ, 0x3c, !PT ;  /* 0x7ff0000005090812 */ /* 0x000fe200078e3cff */
[----:B------:R-:W-:Y:S01]  /*06c0*/  @P0 IMAD.MOV.U32 R8, RZ, RZ, RZ ;  /* 0x000000ffff080224 */ /* 0x000fe200078e00ff */
[----:B------:R-:W-:Y:S06]  /*06d0*/  @P0 BRA `(.L_x_4) ;  /* 0x00000000006c0947 */ /* 0x000fec0003800000 */
[----:B------:R-:W-:-:S13]  /*06e0*/  ISETP.GE.U32.AND P0, PT, R3, 0x1000001, PT ;  /* 0x010000010300780c */ /* 0x000fda0003f06070 */
[----:B------:R-:W-:Y:S05]  /*06f0*/  @!P0 BRA `(.L_x_5) ;  /* 0x0000000000348947 */ /* 0x000fea0003800000 */
[----:B------:R-:W-:Y:S02]  /*0700*/  VIADD R9, R5, 0xc0200000 ;  /* 0xc020000005097836 */ /* 0x000fe40000000000 */
[----:B------:R-:W-:Y:S02]  /*0710*/  IMAD.MOV.U32 R8, RZ, RZ, R4 ;  /* 0x000000ffff087224 */ /* 0x000fe400078e0004 */
[----:B------:R-:W0:Y:S04]  /*0720*/  MUFU.RCP64H R15, R9 ;  /* 0x00000009000f7308 */ /* 0x000e280000001800 */
[----:B0-----:R-:W-:-:S08]  /*0730*/  DFMA R16, -R8, R14, 1 ;  /* 0x3ff000000810742b */ /* 0x001fd0000000010e */
[----:B------:R-:W-:-:S08]  /*0740*/  DFMA R16, R16, R16, R16 ;  /* 0x000000101010722b */ /* 0x000fd00000000010 */
[----:B------:R-:W-:-:S08]  /*0750*/  DFMA R16, R14, R16, R14 ;  /* 0x000000100e10722b */ /* 0x000fd0000000000e */
[----:B------:R-:W-:-:S08]  /*0760*/  DFMA R14, -R8, R16, 1 ;  /* 0x3ff00000080e742b */ /* 0x000fd00000000110 */
[----:B------:R-:W-:-:S08]  /*0770*/  DFMA R14, R16, R14, R16 ;  /* 0x0000000e100e722b */ /* 0x000fd00000000010 */
[----:B------:R-:W-:-:S08]  /*0780*/  DMUL R14, R14, 2.2250738585072013831e-308 ;  /* 0x001000000e0e7828 */ /* 0x000fd00000000000 */
[----:B------:R-:W-:-:S08]  /*0790*/  DFMA R4, -R4, R14, 1 ;  /* 0x3ff000000404742b */ /* 0x000fd0000000010e */
[----:B------:R-:W-:-:S08]  /*07a0*/  DFMA R4, R4, R4, R4 ;  /* 0x000000040404722b */ /* 0x000fd00000000004 */
[----:B------:R-:W-:Y:S01]  /*07b0*/  DFMA R8, R14, R4, R14 ;  /* 0x000000040e08722b */ /* 0x000fe2000000000e */
[----:B------:R-:W-:Y:S10]  /*07c0*/  BRA `(.L_x_4) ;  /* 0x0000000000307947 */ /* 0x000ff40003800000 */
.L_x_5:
[----:B------:R-:W-:Y:S01]  /*07d0*/  DMUL R4, R4, 8.11296384146066816958e+31 ;  /* 0x4690000004047828 */ /* 0x000fe20000000000 */
[----:B------:R-:W-:-:S05]  /*07e0*/  MOV R8, R14 ;  /* 0x0000000e00087202 */ /* 0x000fca0000000f00 */
[----:B------:R-:W0:Y:S02]  /*07f0*/  MUFU.RCP64H R9, R5 ;  /* 0x0000000500097308 */ /* 0x000e240000001800 */
[----:B0-----:R-:W-:-:S08]  /*0800*/  DFMA R14, -R4, R8, 1 ;  /* 0x3ff00000040e742b */ /* 0x001fd00000000108 */
[----:B------:R-:W-:-:S08]  /*0810*/  DFMA R14, R14, R14, R14 ;  /* 0x0000000e0e0e722b */ /* 0x000fd0000000000e */
[----:B------:R-:W-:-:S08]  /*0820*/  DFMA R14, R8, R14, R8 ;  /* 0x0000000e080e722b */ /* 0x000fd00000000008 */
[----:B------:R-:W-:-:S08]  /*0830*/  DFMA R8, -R4, R14, 1 ;  /* 0x3ff000000408742b */ /* 0x000fd0000000010e */
[----:B------:R-:W-:-:S08]  /*0840*/  DFMA R8, R14, R8, R14 ;  /* 0x000000080e08722b */ /* 0x000fd0000000000e */
[----:B------:R-:W-:Y:S01]  /*0850*/  DMUL R8, R8, 8.11296384146066816958e+31 ;  /* 0x4690000008087828 */ /* 0x000fe20000000000 */
[----:B------:R-:W-:Y:S10]  /*0860*/  BRA `(.L_x_4) ;  /* 0x0000000000087947 */ /* 0x000ff40003800000 */
.L_x_3:
[----:B------:R-:W-:Y:S01]  /*0870*/  LOP3.LUT R9, R5, 0x80000, RZ, 0xfc, !PT ;  /* 0x0008000005097812 */ /* 0x000fe200078efcff */
[----:B------:R-:W-:-:S07]  /*0880*/  IMAD.MOV.U32 R8, RZ, RZ, R4 ;  /* 0x000000ffff087224 */ /* 0x000fce00078e0004 */
.L_x_4:
[----:B------:R-:W-:-:S04]  /*0890*/  IMAD.MOV.U32 R7, RZ, RZ, 0x0 ;  /* 0x00000000ff077424 */ /* 0x000fc800078e00ff */
[----:B------:R-:W-:Y:S05]  /*08a0*/  RET.REL.NODEC R6 `(_Z23LayerNormGradInputPart2IffEvPKT_S2_PKT0_S5_S5_S5_S5_iiPS0_) ;  /* 0xfffffff406d47950 */ /* 0x000fea0003c3ffff */
        .weak           $__internal_1_$__cuda_sm20_div_rn_f64_full
        .type           $__internal_1_$__cuda_sm20_div_rn_f64_full,@function
        .size           $__internal_1_$__cuda_sm20_div_rn_f64_full,(.L_x_54 - $__internal_1_$__cuda_sm20_div_rn_f64_full)
$__internal_1_$__cuda_sm20_div_rn_f64_full:
[C---:B------:R-:W-:Y:S01]  /*08b0*/  FSETP.GEU.AND P0, PT, |R5|.reuse, 1.469367938527859385e-39, PT ;  /* 0x001000000500780b */ /* 0x040fe20003f0e200 */
[----:B------:R-:W-:Y:S01]  /*08c0*/  IMAD.MOV.U32 R7, RZ, RZ, R9 ;  /* 0x000000ffff077224 */ /* 0x000fe200078e0009 */
[C---:B------:R-:W-:Y:S01]  /*08d0*/  LOP3.LUT R2, R5.reuse, 0x800fffff, RZ, 0xc0, !PT ;  /* 0x800fffff05027812 */ /* 0x040fe200078ec0ff */
[----:B------:R-:W-:Y:S01]  /*08e0*/  IMAD.MOV.U32 R14, RZ, RZ, 0x1 ;  /* 0x00000001ff0e7424 */ /* 0x000fe200078e00ff */
[----:B------:R-:W-:Y:S01]  /*08f0*/  LOP3.LUT R22, R5, 0x7ff00000, RZ, 0xc0, !PT ;  /* 0x7ff0000005167812 */ /* 0x000fe200078ec0ff */
[----:B------:R-:W-:Y:S01]  /*0900*/  IMAD.MOV.U32 R6, RZ, RZ, R8 ;  /* 0x000000ffff067224 */ /* 0x000fe200078e0008 */
[----:B------:R-:W-:Y:S01]  /*0910*/  LOP3.LUT R3, R2, 0x3ff00000, RZ, 0xfc, !PT ;  /* 0x3ff0000002037812 */ /* 0x000fe200078efcff */
[----:B------:R-:W-:Y:S01]  /*0920*/  IMAD.MOV.U32 R2, RZ, RZ, R4 ;  /* 0x000000ffff027224 */ /* 0x000fe200078e0004 */
[C---:B------:R-:W-:Y:S01]  /*0930*/  FSETP.GEU.AND P2, PT, |R7|.reuse, 1.469367938527859385e-39, PT ;  /* 0x001000000700780b */ /* 0x040fe20003f4e200 */
[----:B------:R-:W-:Y:S01]  /*0940*/  IMAD.MOV.U32 R13, RZ, RZ, 0x1ca00000 ;  /* 0x1ca00000ff0d7424 */ /* 0x000fe200078e00ff */
[----:B------:R-:W-:Y:S01]  /*0950*/  LOP3.LUT R21, R7, 0x7ff00000, RZ, 0xc0, !PT ;  /* 0x7ff0000007157812 */ /* 0x000fe200078ec0ff */
[----:B------:R-:W-:Y:S02]  /*0960*/  BSSY.RECONVERGENT B1, `(.L_x_6) ;  /* 0x000004e000017945 */ /* 0x000fe40003800200 */
[----:B------:R-:W-:Y:S01]  /*0970*/  @!P0 DMUL R2, R4, 8.98846567431157953865e+307 ;  /* 0x7fe0000004028828 */ /* 0x000fe20000000000 */
[----:B------:R-:W-:Y:S01]  /*0980*/  ISETP.GE.U32.AND P1, PT, R21, R22, PT ;  /* 0x000000161500720c */ /* 0x000fe20003f26070 */
[----:B------:R-:W-:-:S04]  /*0990*/  IMAD.MOV.U32 R23, RZ, RZ, R21 ;  /* 0x000000ffff177224 */ /* 0x000fc800078e0015 */
[----:B------:R-:W0:Y:S02]  /*09a0*/  MUFU.RCP64H R15, R3 ;  /* 0x00000003000f7308 */ /* 0x000e240000001800 */
[----:B------:R-:W-:Y:S02]  /*09b0*/  @!P2 LOP3.LUT R16, R5, 0x7ff00000, RZ, 0xc0, !PT ;  /* 0x7ff000000510a812 */ /* 0x000fe400078ec0ff */
[----:B------:R-:W-:Y:S02]  /*09c0*/  @!P0 LOP3.LUT R22, R3, 0x7ff00000, RZ, 0xc0, !PT ;  /* 0x7ff0000003168812 */ /* 0x000fe400078ec0ff */
[----:B------:R-:W-:-:S04]  /*09d0*/  @!P2 ISETP.GE.U32.AND P3, PT, R21, R16, PT ;  /* 0x000000101500a20c */ /* 0x000fc80003f66070 */
[----:B------:R-:W-:-:S04]  /*09e0*/  @!P2 SEL R17, R13, 0x63400000, !P3 ;  /* 0x634000000d11a807 */ /* 0x000fc80005800000 */
[----:B------:R-:W-:Y:S01]  /*09f0*/  @!P2 LOP3.LUT R18, R17, 0x80000000, R7, 0xf8, !PT ;  /* 0x800000001112a812 */ /* 0x000fe200078ef807 */
[----:B0-----:R-:W-:-:S03]  /*0a00*/  DFMA R8, R14, -R2, 1 ;  /* 0x3ff000000e08742b */ /* 0x001fc60000000802 */
[----:B------:R-:W-:Y:S01]  /*0a10*/  @!P2 LOP3.LUT R19, R18, 0x100000, RZ, 0xfc, !PT ;  /* 0x001000001213a812 */ /* 0x000fe200078efcff */
[----:B------:R-:W-:-:S04]  /*0a20*/  @!P2 IMAD.MOV.U32 R18, RZ, RZ, RZ ;  /* 0x000000ffff12a224 */ /* 0x000fc800078e00ff */
[----:B------:R-:W-:-:S08]  /*0a30*/  DFMA R8, R8, R8, R8 ;  /* 0x000000080808722b */ /* 0x000fd00000000008 */
[----:B------:R-:W-:Y:S01]  /*0a40*/  DFMA R14, R14, R8, R14 ;  /* 0x000000080e0e722b */ /* 0x000fe2000000000e */
[----:B------:R-:W-:Y:S02]  /*0a50*/  SEL R9, R13, 0x63400000, !P1 ;  /* 0x634000000d097807 */ /* 0x000fe40004800000 */
[----:B------:R-:W-:Y:S02]  /*0a60*/  MOV R8, R6 ;  /* 0x0000000600087202 */ /* 0x000fe40000000f00 */
[----:B------:R-:W-:-:S03]  /*0a70*/  LOP3.LUT R9, R9, 0x800fffff, R7, 0xf8, !PT ;  /* 0x800fffff09097812 */ /* 0x000fc600078ef807 */
[----:B------:R-:W-:-:S03]  /*0a80*/  DFMA R16, R14, -R2, 1 ;  /* 0x3ff000000e10742b */ /* 0x000fc60000000802 */
[----:B------:R-:W-:-:S05]  /*0a90*/  @!P2 DFMA R8, R8, 2, -R18 ;  /* 0x400000000808a82b */ /* 0x000fca0000000812 */
[----:B------:R-:W-:-:S05]  /*0aa0*/  DFMA R16, R14, R16, R14 ;  /* 0x000000100e10722b */ /* 0x000fca000000000e */
[----:B------:R-:W-:-:S03]  /*0ab0*/  @!P2 LOP3.LUT R23, R9, 0x7ff00000, RZ, 0xc0, !PT ;  /* 0x7ff000000917a812 */ /* 0x000fc600078ec0ff */
[----:B------:R-:W-:Y:S02]  /*0ac0*/  DMUL R14, R16, R8 ;  /* 0x00000008100e7228 */ /* 0x000fe40000000000 */
[----:B------:R-:W-:-:S05]  /*0ad0*/  VIADD R24, R23, 0xffffffff ;  /* 0xffffffff17187836 */ /* 0x000fca0000000000 */
[----:B------:R-:W-:Y:S01]  /*0ae0*/  ISETP.GT.U32.AND P0, PT, R24, 0x7feffffe, PT ;  /* 0x7feffffe1800780c */ /* 0x000fe20003f04070 */
[----:B------:R-:W-:Y:S01]  /*0af0*/  VIADD R24, R22, 0xffffffff ;  /* 0xffffffff16187836 */ /* 0x000fe20000000000 */
[----:B------:R-:W-:-:S04]  /*0b00*/  DFMA R18, R14, -R2, R8 ;  /* 0x800000020e12722b */ /* 0x000fc80000000008 */
[----:B------:R-:W-:-:S04]  /*0b10*/  ISETP.GT.U32.OR P0, PT, R24, 0x7feffffe, P0 ;  /* 0x7feffffe1800780c */ /* 0x000fc80000704470 */
[----:B------:R-:W-:-:S09]  /*0b20*/  DFMA R18, R16, R18, R14 ;  /* 0x000000121012722b */ /* 0x000fd2000000000e */
[----:B------:R-:W-:Y:S05]  /*0b30*/  @P0 BRA `(.L_x_7) ;  /* 0x00000000006c0947 */ /* 0x000fea0003800000 */
[----:B------:R-:W-:Y:S01]  /*0b40*/  LOP3.LUT R14, R5, 0x7ff00000, RZ, 0xc0, !PT ;  /* 0x7ff00000050e7812 */ /* 0x000fe200078ec0ff */
[----:B------:R-:W-:-:S03]  /*0b50*/  IMAD.MOV.U32 R16, RZ, RZ, RZ ;  /* 0x000000ffff107224 */ /* 0x000fc600078e00ff */
[CC--:B------:R-:W-:Y:S02]  /*0b60*/  VIADDMNMX R6, R21.reuse, -R14.reuse, 0xb9600000, !PT ;  /* 0xb960000015067446 */ /* 0x0c0fe4000780090e */
[----:B------:R-:W-:Y:S02]  /*0b70*/  ISETP.GE.U32.AND P0, PT, R21, R14, PT ;  /* 0x0000000e1500720c */ /* 0x000fe40003f06070 */
[----:B------:R-:W-:Y:S02]  /*0b80*/  VIMNMX R6, PT, PT, R6, 0x46a00000, PT ;  /* 0x46a0000006067848 */ /* 0x000fe40003fe0100 */
[----:B------:R-:W-:-:S05]  /*0b90*/  SEL R13, R13, 0x63400000, !P0 ;  /* 0x634000000d0d7807 */ /* 0x000fca0004000000 */
[----:B------:R-:W-:-:S04]  /*0ba0*/  IMAD.IADD R6, R6, 0x1, -R13 ;  /* 0x0000000106067824 */ /* 0x000fc800078e0a0d */
[----:B------:R-:W-:-:S06]  /*0bb0*/  VIADD R17, R6, 0x7fe00000 ;  /* 0x7fe0000006117836 */ /* 0x000fcc0000000000 */
[----:B------:R-:W-:-:S10]  /*0bc0*/  DMUL R14, R18, R16 ;  /* 0x00000010120e7228 */ /* 0x000fd40000000000 */
[----:B------:R-:W-:-:S13]  /*0bd0*/  FSETP.GTU.AND P0, PT, |R15|, 1.469367938527859385e-39, PT ;  /* 0x001000000f00780b */ /* 0x000fda0003f0c200 */
[----:B------:R-:W-:Y:S05]  /*0be0*/  @P0 BRA `(.L_x_8) ;  /* 0x0000000000940947 */ /* 0x000fea0003800000 */
[----:B------:R-:W-:Y:S01]  /*0bf0*/  DFMA R2, R18, -R2, R8 ;  /* 0x800000021202722b */ /* 0x000fe20000000008 */
[----:B------:R-:W-:-:S09]  /*0c00*/  MOV R16, RZ ;  /* 0x000000ff00107202 */ /* 0x000fd20000000f00 */
[C---:B------:R-:W-:Y:S02]  /*0c10*/  FSETP.NEU.AND P0, PT, R3.reuse, RZ, PT ;  /* 0x000000ff0300720b */ /* 0x040fe40003f0d000 */
[----:B------:R-:W-:-:S04]  /*0c20*/  LOP3.LUT R7, R3, 0x80000000, R5, 0x48, !PT ;  /* 0x8000000003077812 */ /* 0x000fc800078e4805 */
[----:B------:R-:W-:-:S07]  /*0c30*/  LOP3.LUT R17, R7, R17, RZ, 0xfc, !PT ;  /* 0x0000001107117212 */ /* 0x000fce00078efcff */
[----:B------:R-:W-:Y:S05]  /*0c40*/  @!P0 BRA `(.L_x_8) ;  /* 0x00000000007c8947 */ /* 0x000fea0003800000 */
[----:B------:R-:W-:Y:S01]  /*0c50*/  IMAD.MOV R3, RZ, RZ, -R6 ;  /* 0x000000ffff037224 */ /* 0x000fe200078e0a06 */
[----:B------:R-:W-:Y:S01]  /*0c60*/  DMUL.RP R16, R18, R16 ;  /* 0x0000001012107228 */ /* 0x000fe20000008000 */
[----:B------:R-:W-:-:S06]  /*0c70*/  IMAD.MOV.U32 R2, RZ, RZ, RZ ;  /* 0x000000ffff027224 */ /* 0x000fcc00078e00ff */
[----:B------:R-:W-:-:S03]  /*0c80*/  DFMA R2, R14, -R2, R18 ;  /* 0x800000020e02722b */ /* 0x000fc60000000012 */
[----:B------:R-:W-:-:S03]  /*0c90*/  LOP3.LUT R7, R17, R7, RZ, 0x3c, !PT ;  /* 0x0000000711077212 */ /* 0x000fc600078e3cff */
[----:B------:R-:W-:-:S04]  /*0ca0*/  IADD3 R2, PT, PT, -R6, -0x43300000, RZ ;  /* 0xbcd0000006027810 */ /* 0x000fc80007ffe1ff */
[----:B------:R-:W-:-:S04]  /*0cb0*/  FSETP.NEU.AND P0, PT, |R3|, R2, PT ;  /* 0x000000020300720b */ /* 0x000fc80003f0d200 */
[----:B------:R-:W-:Y:S02]  /*0cc0*/  FSEL R14, R16, R14, !P0 ;  /* 0x0000000e100e7208 */ /* 0x000fe40004000000 */
[----:B------:R-:W-:Y:S01]  /*0cd0*/  FSEL R15, R7, R15, !P0 ;  /* 0x0000000f070f7208 */ /* 0x000fe20004000000 */
[----:B------:R-:W-:Y:S06]  /*0ce0*/  BRA `(.L_x_8) ;  /* 0x0000000000547947 */ /* 0x000fec0003800000 */
.L_x_7:
[----:B------:R-:W-:-:S14]  /*0cf0*/  DSETP.NAN.AND P0, PT, R6, R6, PT ;  /* 0x000000060600722a */ /* 0x000fdc0003f08000 */
[----:B------:R-:W-:Y:S05]  /*0d00*/  @P0 BRA `(.L_x_9) ;  /* 0x0000000000440947 */ /* 0x000fea0003800000 */
[----:B------:R-:W-:-:S14]  /*0d10*/  DSETP.NAN.AND P0, PT, R4, R4, PT ;  /* 0x000000040400722a */ /* 0x000fdc0003f08000 */
[----:B------:R-:W-:Y:S05]  /*0d20*/  @P0 BRA `(.L_x_10) ;  /* 0x0000000000300947 */ /* 0x000fea0003800000 */
[----:B------:R-:W-:Y:S01]  /*0d30*/  ISETP.NE.AND P0, PT, R23, R22, PT ;  /* 0x000000161700720c */ /* 0x000fe20003f05270 */
[----:B------:R-:W-:Y:S02]  /*0d40*/  IMAD.MOV.U32 R14, RZ, RZ, 0x0 ;  /* 0x00000000ff0e7424 */ /* 0x000fe400078e00ff */
[----:B------:R-:W-:-:S10]  /*0d50*/  IMAD.MOV.U32 R15, RZ, RZ, -0x80000 ;  /* 0xfff80000ff0f7424 */ /* 0x000fd400078e00ff */
[----:B------:R-:W-:Y:S05]  /*0d60*/  @!P0 BRA `(.L_x_8) ;  /* 0x0000000000348947 */ /* 0x000fea0003800000 */
[----:B------:R-:W-:Y:S02]  /*0d70*/  ISETP.NE.AND P0, PT, R23, 0x7ff00000, PT ;  /* 0x7ff000001700780c */ /* 0x000fe40003f05270 */
[----:B------:R-:W-:Y:S02]  /*0d80*/  LOP3.LUT R15, R7, 0x80000000, R5, 0x48, !PT ;  /* 0x80000000070f7812 */ /* 0x000fe400078e4805 */
[----:B------:R-:W-:-:S13]  /*0d90*/  ISETP.EQ.OR P0, PT, R22, RZ, !P0 ;  /* 0x000000ff1600720c */ /* 0x000fda0004702670 */
[----:B------:R-:W-:Y:S01]  /*0da0*/  @P0 LOP3.LUT R2, R15, 0x7ff00000, RZ, 0xfc, !PT ;  /* 0x7ff000000f020812 */ /* 0x000fe200078efcff */
[----:B------:R-:W-:Y:S02]  /*0db0*/  @!P0 IMAD.MOV.U32 R14, RZ, RZ, RZ ;  /* 0x000000ffff0e8224 */ /* 0x000fe400078e00ff */
[----:B------:R-:W-:Y:S01]  /*0dc0*/  @P0 IMAD.MOV.U32 R14, RZ, RZ, RZ ;  /* 0x000000ffff0e0224 */ /* 0x000fe200078e00ff */
[----:B------:R-:W-:Y:S01]  /*0dd0*/  @P0 MOV R15, R2 ;  /* 0x00000002000f0202 */ /* 0x000fe20000000f00 */
[----:B------:R-:W-:Y:S06]  /*0de0*/  BRA `(.L_x_8) ;  /* 0x0000000000147947 */ /* 0x000fec0003800000 */
.L_x_10:
[----:B------:R-:W-:Y:S01]  /*0df0*/  LOP3.LUT R15, R5, 0x80000, RZ, 0xfc, !PT ;  /* 0x00080000050f7812 */ /* 0x000fe200078efcff */
[----:B------:R-:W-:Y:S01]  /*0e00*/  IMAD.MOV.U32 R14, RZ, RZ, R4 ;  /* 0x000000ffff0e7224 */ /* 0x000fe200078e0004 */
[----:B------:R-:W-:Y:S06]  /*0e10*/  BRA `(.L_x_8) ;  /* 0x0000000000087947 */ /* 0x000fec0003800000 */
.L_x_9:
[----:B------:R-:W-:Y:S01]  /*0e20*/  LOP3.LUT R15, R7, 0x80000, RZ, 0xfc, !PT ;  /* 0x00080000070f7812 */ /* 0x000fe200078efcff */
[----:B------:R-:W-:-:S07]  /*0e30*/  IMAD.MOV.U32 R14, RZ, RZ, R6 ;  /* 0x000000ffff0e7224 */ /* 0x000fce00078e0006 */
.L_x_8:
[----:B------:R-:W-:Y:S05]  /*0e40*/  BSYNC.RECONVERGENT B1 ;  /* 0x0000000000017941 */ /* 0x000fea0003800200 */
.L_x_6:
[----:B------:R-:W-:Y:S02]  /*0e50*/  IMAD.MOV.U32 R21, RZ, RZ, 0x0 ;  /* 0x00000000ff157424 */ /* 0x000fe400078e00ff */
[----:B------:R-:W-:Y:S02]  /*0e60*/  IMAD.MOV.U32 R2, RZ, RZ, R14 ;  /* 0x000000ffff027224 */ /* 0x000fe400078e000e */
[----:B------:R-:W-:Y:S01]  /*0e70*/  IMAD.MOV.U32 R3, RZ, RZ, R15 ;  /* 0x000000ffff037224 */ /* 0x000fe200078e000f */
[----:B------:R-:W-:Y:S06]  /*0e80*/  RET.REL.NODEC R20 `(_Z23LayerNormGradInputPart2IffEvPKT_S2_PKT0_S5_S5_S5_S5_iiPS0_) ;  /* 0xfffffff0145c7950 */ /* 0x000fec0003c3ffff */
.L_x_11:
[----:B------:R-:W-:-:S00]  /*0e90*/  BRA `(.L_x_11) ;  /* 0xfffffffc00fc7947 */ /* 0x000fc0000383ffff */
[----:B------:R-:W-:-:S00]  /*0ea0*/  NOP ;  /* 0x0000000000007918 */ /* 0x000fc00000000000 */
        /* <DEDUP_REMOVED lines=13> */
.L_x_54:


//--------------------- .text._Z23LayerNormGradInputPart1IffEvPKT_S2_PKT0_S5_S5_iiPS3_S6_ --------------------------
	.section	.text._Z23LayerNormGradInputPart1IffEvPKT_S2_PKT0_S5_S5_iiPS3_S6_,"ax",@progbits
	.align	128
        .global         _Z23LayerNormGradInputPart1IffEvPKT_S2_PKT0_S5_S5_iiPS3_S6_
        .type           _Z23LayerNormGradInputPart1IffEvPKT_S2_PKT0_S5_S5_iiPS3_S6_,@function
        .size           _Z23LayerNormGradInputPart1IffEvPKT_S2_PKT0_S5_S5_iiPS3_S6_,(.L_x_55 - _Z23LayerNormGradInputPart1IffEvPKT_S2_PKT0_S5_S5_iiPS3_S6_)
        .other          _Z23LayerNormGradInputPart1IffEvPKT_S2_PKT0_S5_S5_iiPS3_S6_,@"STO_CUDA_ENTRY STV_DEFAULT"
_Z23LayerNormGradInputPart1IffEvPKT_S2_PKT0_S5_S5_iiPS3_S6_:
.text._Z23LayerNormGradInputPart1IffEvPKT_S2_PKT0_S5_S5_iiPS3_S6_:
[----:B------:R-:W-:Y:S01]  /*0000*/  LDC R1, c[0x0][0x37c] ;  /* 0x0000df00ff017b82 */ /* 0x000fe20000000800 */
[----:B------:R-:W0:Y:S01]  /*0010*/  S2R R0, SR_TID.X ;  /* 0x0000000000007919 */ /* 0x000e220000002100 */
[----:B------:R-:W1:Y:S06]  /*0020*/  LDCU UR6, c[0x0][0x3ac] ;  /* 0x00007580ff0677ac */ /* 0x000e6c0008000800 */
[----:B------:R-:W2:Y:S01]  /*0030*/  S2UR UR8, SR_CgaCtaId ;  /* 0x00000000000879c3 */ /* 0x000ea20000008800 */
[----:B------:R-:W-:Y:S01]  /*0040*/  HFMA2 R5, -RZ, RZ, 0, 0 ;  /* 0x00000000ff057431 */ /* 0x000fe200000001ff */
[----:B------:R-:W3:Y:S01]  /*0050*/  S2R R2, SR_CTAID.X ;  /* 0x0000000000027919 */ /* 0x000ee20000002500 */
[----:B------:R-:W-:Y:S01]  /*0060*/  UMOV UR7, 0x400 ;  /* 0x0000040000077882 */ /* 0x000fe20000000000 */
[----:B------:R-:W4:Y:S01]  /*0070*/  LDCU.64 UR10, c[0x0][0x358] ;  /* 0x00006b00ff0a77ac */ /* 0x000f220008000a00 */
[----:B-1----:R-:W-:-:S02]  /*0080*/  UISETP.GE.AND UP0, UPT, UR6, 0x1, UPT ;  /* 0x000000010600788c */ /* 0x002fc4000bf06270 */
[----:B------:R-:W-:-:S04]  /*0090*/  UIADD3 UR4, UPT, UPT, UR6, 0x1ff, URZ ;  /* 0x000001ff06047890 */ /* 0x000fc8000fffe0ff */
[----:B------:R-:W-:Y:S02]  /*00a0*/  USHF.R.S32.HI UR5, URZ, 0x1f, UR4 ;  /* 0x0000001fff057899 */ /* 0x000fe40008011404 */
[----:B--2---:R-:W-:Y:S02]  /*00b0*/  ULEA UR7, UR8, UR7, 0x18 ;  /* 0x0000000708077291 */ /* 0x004fe4000f8ec0ff */
[----:B------:R-:W-:Y:S01]  /*00c0*/  ULEA.HI UR5, UR5, UR4, URZ, 0x9 ;  /* 0x0000000405057291 */ /* 0x000fe2000f8f48ff */
[----:B0-----:R-:W-:-:S03]  /*00d0*/  ISETP.NE.AND P0, PT, R0, RZ, PT ;  /* 0x000000ff0000720c */ /* 0x001fc60003f05270 */
[----:B------:R-:W-:Y:S01]  /*00e0*/  USHF.R.S32.HI UR5, URZ, 0x9, UR5 ;  /* 0x00000009ff057899 */ /* 0x000fe20008011405 */
[----:B----4-:R-:W-:Y:S11]  /*00f0*/  BRA.U !UP0, `(.L_x_12) ;  /* 0x0000000908447547 */ /* 0x010ff6000b800000 */
[----:B------:R-:W0:Y:S01]  /*0100*/  LDC.64 R4, c[0x0][0x390] ;  /* 0x0000e400ff047b82 */ /* 0x000e220000000a00 */
[----:B------:R-:W-:Y:S01]  /*0110*/  UISETP.LT.AND UP0, UPT, UR5, 0x1, UPT ;  /* 0x000000010500788c */ /* 0x000fe2000bf01270 */
[----:B------:R-:W-:Y:S01]  /*0120*/  IMAD.SHL.U32 R7, R0, 0x4, RZ ;  /* 0x0000000400077824 */ /* 0x000fe200078e00ff */
[----:B------:R-:W1:Y:S02]  /*0130*/  LDCU UR8, c[0x0][0x3ac] ;  /* 0x00007580ff0877ac */ /* 0x000e640008000800 */
[----:B------:R-:W-:-:S03]  /*0140*/  USEL UR4, UR5, 0x1, !UP0 ;  /* 0x0000000105047887 */ /* 0x000fc6000c000000 */
[----:B------:R-:W2:Y:S01]  /*0150*/  LDC.64 R12, c[0x0][0x398] ;  /* 0x0000e600ff0c7b82 */ /* 0x000ea20000000a00 */
[----:B------:R-:W-:Y:S01]  /*0160*/  IADD3 R3, PT, PT, R7, 0x1, RZ ;  /* 0x0000000107037810 */ /* 0x000fe20007ffe0ff */
[----:B------:R-:W-:-:S06]  /*0170*/  UIADD3 UR4, UPT, UPT, -UR4, URZ, URZ ;  /* 0x000000ff04047290 */ /* 0x000fcc000fffe1ff */
[----:B------:R-:W4:Y:S01]  /*0180*/  LDC.64 R10, c[0x0][0x3a0] ;  /* 0x0000e800ff0a7b82 */ /* 0x000f220000000a00 */
[----:B0-----:R-:W-:-:S03]  /*0190*/  IMAD.WIDE.U32 R4, R0, 0x10, R4 ;  /* 0x0000001000047825 */ /* 0x001fc600078e0004 */
[----:B------:R-:W-:Y:S01]  /*01a0*/  IADD3 R8, P1, PT, R4, 0x8, RZ ;  /* 0x0000000804087810 */ /* 0x000fe20007f3e0ff */
[C---:B---3--:R-:W-:Y:S02]  /*01b0*/  IMAD R4, R2.reuse, UR6, R7 ;  /* 0x0000000602047c24 */ /* 0x048fe4000f8e0207 */
[----:B--2---:R-:W-:Y:S01]  /*01c0*/  IMAD.WIDE.U32 R12, R2, 0x4, R12 ;  /* 0x00000004020c7825 */ /* 0x004fe200078e000c */
[----:B------:R-:W-:-:S03]  /*01d0*/  IADD3.X R9, PT, PT, RZ, R5, RZ, P1, !PT ;  /* 0x00000005ff097210 */ /* 0x000fc60000ffe4ff */
[----:B------:R-:W-:Y:S02]  /*01e0*/  IMAD.MOV.U32 R5, RZ, RZ, RZ ;  /* 0x000000ffff057224 */ /* 0x000fe400078e00ff */
[----:B-1--4-:R-:W-:-:S07]  /*01f0*/  IMAD.WIDE.U32 R10, R2, 0x4, R10 ;  /* 0x00000004020a7825 */ /* 0x012fce00078e000a */
.L_x_13:
[----:B------:R-:W0:Y:S01]  /*0200*/  LDC.64 R6, c[0x0][0x380] ;  /* 0x0000e000ff067b82 */ /* 0x000e220000000a00 */
[----:B------:R-:W-:Y:S01]  /*0210*/  VIADD R16, R3, 0xffffffff ;  /* 0xffffffff03107836 */ /* 0x000fe20000000000 */
[----:B------:R-:W-:-:S06]  /*0220*/  UMOV UR6, UR8 ;  /* 0x0000000800067c82 */ /* 0x000fcc0008000000 */
[----:B------:R-:W-:Y:S01]  /*0230*/  BAR.SYNC.DEFER_BLOCKING 0x0 ;  /* 0x0000000000007b1d */ /* 0x000fe20000010000 */
[----:B------:R-:W-:-:S07]  /*0240*/  ISETP.GE.AND P3, PT, R16, UR6, PT ;  /* 0x0000000610007c0c */ /* 0x000fce000bf66270 */
[----:B------:R-:W1:Y:S08]  /*0250*/  LDC.64 R14, c[0x0][0x388] ;  /* 0x0000e200ff0e7b82 */ /* 0x000e700000000a00 */
[----:B------:R-:W2:Y:S01]  /*0260*/  LDC.64 R16, c[0x0][0x380] ;  /* 0x0000e000ff107b82 */ /* 0x000ea20000000a00 */
[----:B------:R-:W3:Y:S04]  /*0270*/  @!P3 LDG.E.CONSTANT R19, desc[UR10][R8.64+-0x8] ;  /* 0xfffff80a0813b981 */ /* 0x000ee8000c1e9900 */
[----:B------:R-:W4:Y:S01]  /*0280*/  @!P3 LDG.E.CONSTANT R21, desc[UR10][R12.64] ;  /* 0x0000000a0c15b981 */ /* 0x000f22000c1e9900 */
[----:B0-----:R-:W-:-:S02]  /*0290*/  @!P3 IMAD.WIDE.U32 R6, R4, 0x4, R6 ;  /* 0x000000040406b825 */ /* 0x001fc400078e0006 */
[----:B------:R-:W0:Y:S01]  /*02a0*/  LDC.64 R28, c[0x0][0x388] ;  /* 0x0000e200ff1c7b82 */ /* 0x000e220000000a00 */
[----:B------:R-:W5:Y:S04]  /*02b0*/  @!P3 LDG.E.CONSTANT R20, desc[UR10][R10.64] ;  /* 0x0000000a0a14b981 */ /* 0x000f68000c1e9900 */
[----:B------:R-:W3:Y:S01]  /*02c0*/  @!P3 LDG.E.CONSTANT R6, desc[UR10][R6.64] ;  /* 0x0000000a0606b981 */ /* 0x000ee2000c1e9900 */
[----:B-1----:R-:W-:-:S06]  /*02d0*/  @!P3 IMAD.WIDE.U32 R14, R4, 0x4, R14 ;  /* 0x00000004040eb825 */ /* 0x002fcc00078e000e */
[----:B------:R-:W4:Y:S01]  /*02e0*/  @!P3 LDG.E.CONSTANT R14, desc[UR10][R14.64] ;  /* 0x0000000a0e0eb981 */ /* 0x000f22000c1e9900 */
[----:B------:R-:W-:-:S13]  /*02f0*/  ISETP.GE.AND P2, PT, R3, UR6, PT ;  /* 0x0000000603007c0c */ /* 0x000fda000bf46270 */
[C---:B--2---:R-:W-:Y:S01]  /*0300*/  @!P2 IMAD.WIDE.U32 R16, R4.reuse, 0x4, R16 ;  /* 0x000000040410a825 */ /* 0x044fe200078e0010 */
[----:B------:R-:W2:Y:S04]  /*0310*/  @!P2 LDG.E.CONSTANT R24, desc[UR10][R8.64+-0x4] ;  /* 0xfffffc0a0818a981 */ /* 0x000ea8000c1e9900 */
[----:B------:R1:W2:Y:S04]  /*0320*/  @!P2 LDG.E.CONSTANT R23, desc[UR10][R16.64+0x4] ;  /* 0x0000040a1017a981 */ /* 0x0002a8000c1e9900 */
[----:B------:R-:W2:Y:S01]  /*0330*/  @!P2 LDG.E.CONSTANT R25, desc[UR10][R12.64] ;  /* 0x0000000a0c19a981 */ /* 0x000ea2000c1e9900 */
[----:B-1----:R-:W1:Y:S01]  /*0340*/  LDC.64 R16, c[0x0][0x380] ;  /* 0x0000e000ff107b82 */ /* 0x002e620000000a00 */
[----:B0-----:R-:W-:-:S05]  /*0350*/  @!P2 IMAD.WIDE.U32 R28, R4, 0x4, R28 ;  /* 0x00000004041ca825 */ /* 0x001fca00078e001c */
[----:B------:R-:W2:Y:S01]  /*0360*/  @!P2 LDG.E.CONSTANT R22, desc[UR10][R28.64+0x4] ;  /* 0x0000040a1c16a981 */ /* 0x000ea2000c1e9900 */
[----:B---3--:R-:W-:Y:S01]  /*0370*/  @!P3 FMUL R19, R6, R19 ;  /* 0x000000130613b220 */ /* 0x008fe20000400000 */
[----:B----4-:R-:W-:-:S04]  /*0380*/  @!P3 FADD R18, R14, -R21 ;  /* 0x800000150e12b221 */ /* 0x010fc80000000000 */
[----:B------:R-:W-:Y:S01]  /*0390*/  @!P3 FMUL R18, R19, R18 ;  /* 0x000000121312b220 */ /* 0x000fe20000400000 */
[----:B-----5:R-:W-:-:S03]  /*03a0*/  @!P3 FMUL R15, R20, R20 ;  /* 0x00000014140fb220 */ /* 0x020fc60000400000 */
[----:B------:R-:W0:Y:S01]  /*03b0*/  @!P3 F2F.F64.F32 R6, R18 ;  /* 0x000000120006b310 */ /* 0x000e220000201800 */
[----:B------:R-:W-:Y:S02]  /*03c0*/  @!P3 FMUL R19, R20, R15 ;  /* 0x0000000f1413b220 */ /* 0x000fe40000400000 */
[----:B------:R-:W3:Y:S05]  /*03d0*/  LDC.64 R14, c[0x0][0x388] ;  /* 0x0000e200ff0e7b82 */ /* 0x000eea0000000a00 */
[----:B------:R4:W5:Y:S03]  /*03e0*/  @!P3 F2F.F64.F32 R26, R19 ;  /* 0x00000013001ab310 */ /* 0x0009660000201800 */
[----:B------:R-:W1:Y:S01]  /*03f0*/  LDC.64 R20, c[0x0][0x380] ;  /* 0x0000e000ff147b82 */ /* 0x000e620000000a00 */
[----:B0-----:R-:W-:-:S07]  /*0400*/  @!P3 DMUL R6, R6, -0.5 ;  /* 0xbfe000000606b828 */ /* 0x001fce0000000000 */
[----:B----4-:R-:W0:Y:S01]  /*0410*/  LDC.64 R18, c[0x0][0x388] ;  /* 0x0000e200ff127b82 */ /* 0x010e220000000a00 */
[----:B-----5:R-:W-:Y:S01]  /*0420*/  @!P3 DMUL R26, R6, R26 ;  /* 0x0000001a061ab228 */ /* 0x020fe20000000000 */
[----:B------:R-:W-:Y:S01]  /*0430*/  IADD3 R6, PT, PT, R3, 0x1, RZ ;  /* 0x0000000103067810 */ /* 0x000fe20007ffe0ff */
[----:B------:R-:W-:-:S03]  /*0440*/  IMAD.MOV.U32 R7, RZ, RZ, RZ ;  /* 0x000000ffff077224 */ /* 0x000fc600078e00ff */
[----:B------:R-:W-:Y:S02]  /*0450*/  ISETP.GE.AND P1, PT, R6, UR6, PT ;  /* 0x0000000606007c0c */ /* 0x000fe4000bf26270 */
[----:B------:R-:W-:Y:S01]  /*0460*/  IADD3 R6, PT, PT, R3, 0x2, RZ ;  /* 0x0000000203067810 */ /* 0x000fe20007ffe0ff */
[----:B------:R4:W-:Y:S03]  /*0470*/  @!P3 F2F.F32.F64 R7, R26 ;  /* 0x0000001a0007b310 */ /* 0x0009e60000301000 */
[----:B------:R-:W-:Y:S02]  /*0480*/  ISETP.GE.AND P3, PT, R6, UR6, PT ;  /* 0x0000000606007c0c */ /* 0x000fe4000bf66270 */
[----:B------:R-:W5:Y:S05]  /*0490*/  @!P2 LDG.E.CONSTANT R6, desc[UR10][R10.64] ;  /* 0x0000000a0a06a981 */ /* 0x000f6a000c1e9900 */
[C---:B---3--:R-:W-:Y:S01]  /*04a0*/  @!P1 IMAD.WIDE.U32 R14, R4.reuse, 0x4, R14 ;  /* 0x00000004040e9825 */ /* 0x048fe200078e000e */
[----:B----4-:R-:W3:Y:S03]  /*04b0*/  @!P1 LDG.E.CONSTANT R26, desc[UR10][R10.64] ;  /* 0x0000000a0a1a9981 */ /* 0x010ee6000c1e9900 */
[C---:B-1----:R-:W-:Y:S01]  /*04c0*/  @!P1 IMAD.WIDE.U32 R20, R4.reuse, 0x4, R20 ;  /* 0x0000000404149825 */ /* 0x042fe200078e0014 */
[----:B------:R-:W4:Y:S03]  /*04d0*/  @!P1 LDG.E.CONSTANT R27, desc[UR10][R8.64] ;  /* 0x0000000a081b9981 */ /* 0x000f26000c1e9900 */
[C---:B------:R-:W-:Y:S01]  /*04e0*/  @!P3 IMAD.WIDE.U32 R16, R4.reuse, 0x4, R16 ;  /* 0x000000040410b825 */ /* 0x040fe200078e0010 */
[----:B------:R-:W4:Y:S03]  /*04f0*/  @!P1 LDG.E.CONSTANT R14, desc[UR10][R14.64+0x8] ;  /* 0x0000080a0e0e9981 */ /* 0x000f26000c1e9900 */
[----:B0-----:R-:W-:Y:S01]  /*0500*/  @!P3 IMAD.WIDE.U32 R18, R4, 0x4, R18 ;  /* 0x000000040412b825 */ /* 0x001fe200078e0012 */
[----:B------:R-:W4:Y:S04]  /*0510*/  @!P3 LDG.E.CONSTANT R28, desc[UR10][R8.64+0x4] ;  /* 0x0000040a081cb981 */ /* 0x000f28000c1e9900 */
[----:B------:R-:W4:Y:S04]  /*0520*/  @!P3 LDG.E.CONSTANT R16, desc[UR10][R16.64+0xc] ;  /* 0x00000c0a1010b981 */ /* 0x000f28000c1e9900 */
[----:B------:R-:W4:Y:S04]  /*0530*/  @!P3 LDG.E.CONSTANT R18, desc[UR10][R18.64+0xc] ;  /* 0x00000c0a1212b981 */ /* 0x000f28000c1e9900 */
[----:B------:R-:W4:Y:S04]  /*0540*/  @!P3 LDG.E.CONSTANT R15, desc[UR10][R12.64] ;  /* 0x0000000a0c0fb981 */ /* 0x000f28000c1e9900 */
[----:B------:R5:W4:Y:S04]  /*0550*/  @!P1 LDG.E.CONSTANT R20, desc[UR10][R20.64+0x8] ;  /* 0x0000080a14149981 */ /* 0x000b28000c1e9900 */
[----:B------:R-:W4:Y:S01]  /*0560*/  @!P1 LDG.E.CONSTANT R29, desc[UR10][R12.64] ;  /* 0x0000000a0c1d9981 */ /* 0x000f22000c1e9900 */
[----:B--2---:R-:W-:-:S03]  /*0570*/  @!P2 FMUL R23, R23, R24 ;  /* 0x000000181717a220 */ /* 0x004fc60000400000 */
[----:B------:R-:W2:Y:S01]  /*0580*/  @!P3 LDG.E.CONSTANT R24, desc[UR10][R10.64] ;  /* 0x0000000a0a18b981 */ /* 0x000ea2000c1e9900 */
[----:B------:R-:W-:-:S04]  /*0590*/  @!P2 FADD R22, -R25, R22 ;  /* 0x000000161916a221 */ /* 0x000fc80000000100 */
[----:B------:R-:W-:Y:S01]  /*05a0*/  @!P2 FMUL R25, R23, R22 ;  /* 0x000000161719a220 */ /* 0x000fe20000400000 */
[----:B-----5:R-:W-:Y:S01]  /*05b0*/  @!P2 FMUL R21, R6, R6 ;  /* 0x000000060615a220 */ /* 0x020fe20000400000 */
[----:B---3--:R-:W-:-:S03]  /*05c0*/  @!P1 FMUL R17, R26, R26 ;  /* 0x0000001a1a119220 */ /* 0x008fc60000400000 */
[----:B------:R-:W-:Y:S01]  /*05d0*/  @!P2 FMUL R21, R6, R21 ;  /* 0x000000150615a220 */ /* 0x000fe20000400000 */
[----:B------:R-:W-:-:S03]  /*05e0*/  @!P1 FMUL R26, R26, R17 ;  /* 0x000000111a1a9220 */ /* 0x000fc60000400000 */
[----:B------:R-:W-:Y:S01]  /*05f0*/  @!P2 F2F.F64.F32 R22, R21 ;  /* 0x000000150016a310 */ /* 0x000fe20000201800 */
[----:B----4-:R-:W-:Y:S01]  /*0600*/  @!P3 FMUL R16, R16, R28 ;  /* 0x0000001c1010b220 */ /* 0x010fe20000400000 */
[----:B------:R-:W-:Y:S01]  /*0610*/  @!P3 FADD R17, -R15, R18 ;  /* 0x000000120f11b221 */ /* 0x000fe20000000100 */
[----:B------:R-:W-:-:S03]  /*0620*/  @!P1 FMUL R6, R20, R27 ;  /* 0x0000001b14069220 */ /* 0x000fc60000400000 */
[----:B------:R-:W-:Y:S01]  /*0630*/  @!P3 FMUL R28, R16, R17 ;  /* 0x00000011101cb220 */ /* 0x000fe20000400000 */
[----:B------:R-:W-:Y:S01]  /*0640*/  @!P1 FADD R29, -R29, R14 ;  /* 0x0000000e1d1d9221 */ /* 0x000fe20000000100 */
[----:B------:R-:W0:Y:S03]  /*0650*/  @!P2 F2F.F64.F32 R20, R25 ;  /* 0x000000190014a310 */ /* 0x000e260000201800 */
[----:B------:R-:W-:Y:S01]  /*0660*/  @!P1 FMUL R29, R6, R29 ;  /* 0x0000001d061d9220 */ /* 0x000fe20000400000 */
[----:B--2---:R-:W-:-:S04]  /*0670*/  @!P3 FMUL R19, R24, R24 ;  /* 0x000000181813b220 */ /* 0x004fc80000400000 */
[----:B------:R-:W1:Y:S01]  /*0680*/  @!P3 F2F.F64.F32 R16, R28 ;  /* 0x0000001c0010b310 */ /* 0x000e620000201800 */
[----:B------:R-:W-:-:S07]  /*0690*/  @!P3 FMUL R18, R24, R19 ;  /* 0x000000131812b220 */ /* 0x000fce0000400000 */
[----:B------:R-:W2:Y:S01]  /*06a0*/  @!P1 F2F.F64.F32 R14, R29 ;  /* 0x0000001d000e9310 */ /* 0x000ea20000201800 */
[----:B0-----:R-:W-:-:S07]  /*06b0*/  @!P2 DMUL R20, R20, -0.5 ;  /* 0xbfe000001414a828 */ /* 0x001fce0000000000 */
[----:B------:R-:W0:Y:S01]  /*06c0*/  @!P3 F2F.F64.F32 R18, R18 ;  /* 0x000000120012b310 */ /* 0x000e220000201800 */
[----:B-1----:R-:W-:-:S07]  /*06d0*/  @!P3 DMUL R16, R16, -0.5 ;  /* 0xbfe000001010b828 */ /* 0x002fce0000000000 */
[----:B------:R-:W1:Y:S01]  /*06e0*/  @!P1 F2F.F64.F32 R26, R26 ;  /* 0x0000001a001a9310 */ /* 0x000e620000201800 */
[----:B--2---:R-:W-:Y:S01]  /*06f0*/  @!P1 DMUL R14, R14, -0.5 ;  /* 0xbfe000000e0e9828 */ /* 0x004fe20000000000 */
[----:B------:R-:W-:Y:S01]  /*0700*/  IMAD.MOV.U32 R6, RZ, RZ, RZ ;  /* 0x000000ffff067224 */ /* 0x000fe200078e00ff */
[----:B------:R-:W-:Y:S01]  /*0710*/  @!P2 DMUL R20, R22, R20 ;  /* 0x000000141614a228 */ /* 0x000fe20000000000 */
[----:B------:R-:W-:Y:S01]  /*0720*/  MOV R22, RZ ;  /* 0x000000ff00167202 */ /* 0x000fe20000000f00 */
[----:B0-----:R-:W-:Y:S01]  /*0730*/  @!P3 DMUL R16, R18, R16 ;  /* 0x000000101210b228 */ /* 0x001fe20000000000 */
[----:B------:R-:W-:-:S03]  /*0740*/  IMAD.MOV.U32 R19, RZ, RZ, RZ ;  /* 0x000000ffff137224 */ /* 0x000fc600078e00ff */
[----:B-1----:R-:W-:Y:S01]  /*0750*/  @!P1 DMUL R14, R26, R14 ;  /* 0x0000000e1a0e9228 */ /* 0x002fe20000000000 */
[----:B------:R-:W0:Y:S08]  /*0760*/  @!P2 F2F.F32.F64 R6, R20 ;  /* 0x000000140006a310 */ /* 0x000e300000301000 */
[----:B------:R-:W-:Y:S08]  /*0770*/  @!P1 F2F.F32.F64 R22, R14 ;  /* 0x0000000e00169310 */ /* 0x000ff00000301000 */
[----:B------:R-:W1:Y:S01]  /*0780*/  @!P3 F2F.F32.F64 R19, R16 ;  /* 0x000000100013b310 */ /* 0x000e620000301000 */
[----:B0-----:R-:W-:Y:S01]  /*0790*/  FADD R6, R6, R7 ;  /* 0x0000000706067221 */ /* 0x001fe20000000000 */
[----:B-1----:R-:W-:-:S04]  /*07a0*/  FADD R19, R19, R22 ;  /* 0x0000001613137221 */ /* 0x002fc80000000000 */
[----:B------:R-:W-:-:S05]  /*07b0*/  FADD R6, R6, R19 ;  /* 0x0000001306067221 */ /* 0x000fca0000000000 */
[----:B------:R-:W0:Y:S02]  /*07c0*/  SHFL.DOWN P1, R7, R6, 0x1, 0x1f ;  /* 0x08201f0006077f89 */ /* 0x000e240000020000 */
[----:B0-----:R-:W-:-:S05]  /*07d0*/  @P1 FADD R7, R6, R7 ;  /* 0x0000000706071221 */ /* 0x001fca0000000000 */
[----:B------:R-:W0:Y:S01]  /*07e0*/  SHFL.DOWN P1, R18, R7, 0x2, 0x1f ;  /* 0x08401f0007127f89 */ /* 0x000e220000020000 */
[----:B------:R-:W1:Y:S01]  /*07f0*/  S2R R19, SR_LANEID ;  /* 0x0000000000137919 */ /* 0x000e620000000000 */
[----:B0-----:R-:W-:-:S05]  /*0800*/  @P1 FADD R18, R7, R18 ;  /* 0x0000001207121221 */ /* 0x001fca0000000000 */
[----:B------:R-:W0:Y:S01]  /*0810*/  SHFL.DOWN P1, R15, R18, 0x4, 0x1f ;  /* 0x08801f00120f7f89 */ /* 0x000e220000020000 */
[----:B-1----:R-:W-:Y:S01]  /*0820*/  ISETP.NE.AND P2, PT, R19, RZ, PT ;  /* 0x000000ff1300720c */ /* 0x002fe20003f45270 */
[----:B0-----:R-:W-:-:S05]  /*0830*/  @P1 FADD R15, R18, R15 ;  /* 0x0000000f120f1221 */ /* 0x001fca0000000000 */
[----:B------:R-:W0:Y:S07]  /*0840*/  SHFL.DOWN P3, R14, R15, 0x8, 0x1f ;  /* 0x09001f000f0e7f89 */ /* 0x000e2e0000060000 */
[----:B------:R-:W1:Y:S01]  /*0850*/  @!P2 S2R R17, SR_CgaCtaId ;  /* 0x000000000011a919 */ /* 0x000e620000008800 */
[----:B------:R-:W-:Y:S01]  /*0860*/  ISETP.NE.AND P1, PT, R0, RZ, PT ;  /* 0x000000ff0000720c */ /* 0x000fe20003f25270 */
[----:B0-----:R-:W-:-:S05]  /*0870*/  @P3 FADD R14, R15, R14 ;  /* 0x0000000e0f0e3221 */ /* 0x001fca0000000000 */
[----:B------:R-:W0:Y:S01]  /*0880*/  SHFL.DOWN P3, R7, R14, 0x10, 0x1f ;  /* 0x0a001f000e077f89 */ /* 0x000e220000060000 */
[----:B------:R-:W-:Y:S02]  /*0890*/  @!P2 MOV R16, 0x400 ;  /* 0x000004000010a802 */ /* 0x000fe40000000f00 */
[----:B------:R-:W-:-:S04]  /*08a0*/  @!P2 SHF.R.U32.HI R6, RZ, 0x3, R0 ;  /* 0x00000003ff06a819 */ /* 0x000fc80000011600 */
[----:B------:R-:W2:Y:S01]  /*08b0*/  @!P1 S2R R20, SR_CgaCtaId ;  /* 0x0000000000149919 */ /* 0x000ea20000008800 */
[----:B-1----:R-:W-:Y:S02]  /*08c0*/  @!P2 LEA R17, R17, R16, 0x18 ;  /* 0x000000101111a211 */ /* 0x002fe400078ec0ff */
[----:B------:R-:W-:-:S04]  /*08d0*/  @!P2 LOP3.LUT R6, R6, 0x7c, RZ, 0xc0, !PT ;  /* 0x0000007c0606a812 */ /* 0x000fc800078ec0ff */
[----:B------:R-:W-:Y:S01]  /*08e0*/  @!P2 IADD3 R6, PT, PT, R6, R17, RZ ;  /* 0x000000110606a210 */ /* 0x000fe20007ffe0ff */
[----:B0-----:R-:W-:-:S05]  /*08f0*/  @P3 FADD R7, R14, R7 ;  /* 0x000000070e073221 */ /* 0x001fca0000000000 */
[----:B------:R-:W-:Y:S01]  /*0900*/  @!P2 STS [R6+0x4], R7 ;  /* 0x000004070600a388 */ /* 0x000fe20000000800 */
[----:B------:R-:W-:-:S04]  /*0910*/  @!P1 MOV R15, 0x400 ;  /* 0x00000400000f9802 */ /* 0x000fc80000000f00 */
[----:B--2---:R-:W-:Y:S01]  /*0920*/  @!P1 LEA R20, R20, R15, 0x18 ;  /* 0x0000000f14149211 */ /* 0x004fe200078ec0ff */
[----:B------:R-:W-:Y:S06]  /*0930*/  BAR.SYNC.DEFER_BLOCKING 0x0 ;  /* 0x0000000000007b1d */ /* 0x000fec0000010000 */
[----:B------:R-:W0:Y:S04]  /*0940*/  @!P1 LDS.64 R14, [R20+0x8] ;  /* 0x00000800140e9984 */ /* 0x000e280000000a00 */
[----:B------:R-:W1:Y:S01]  /*0950*/  @!P1 LDS R17, [R20+0x10] ;  /* 0x0000100014119984 */ /* 0x000e620000000800 */
[----:B------:R-:W-:-:S04]  /*0960*/  UIADD3 UR4, UPT, UPT, UR4, 0x1, URZ ;  /* 0x0000000104047890 */ /* 0x000fc8000fffe0ff */
[----:B------:R-:W-:Y:S01]  /*0970*/  UISETP.NE.AND UP0, UPT, UR4, URZ, UPT ;  /* 0x000000ff0400728c */ /* 0x000fe2000bf05270 */
[----:B------:R-:W-:Y:S01]  /*0980*/  IADD3 R8, P2, PT, R8, 0x800, RZ ;  /* 0x0000080008087810 */ /* 0x000fe20007f5e0ff */
[----:B------:R-:W-:Y:S01]  /*0990*/  VIADD R4, R4, 0x200 ;  /* 0x0000020004047836 */ /* 0x000fe20000000000 */
[----:B------:R-:W-:-:S03]  /*09a0*/  IADD3 R3, PT, PT, R3, 0x200, RZ ;  /* 0x0000020003037810 */ /* 0x000fc60007ffe0ff */
[----:B------:R-:W-:Y:S02]  /*09b0*/  IMAD.X R9, RZ, RZ, R9, P2 ;  /* 0x000000ffff097224 */ /* 0x000fe400010e0609 */
[----:B0-----:R-:W-:-:S04]  /*09c0*/  @!P1 FADD R14, R7, R14 ;  /* 0x0000000e070e9221 */ /* 0x001fc80000000000 */
[----:B------:R-:W-:-:S04]  /*09d0*/  @!P1 FADD R14, R14, R15 ;  /* 0x0000000f0e0e9221 */ /* 0x000fc80000000000 */
[----:B-1----:R-:W-:-:S04]  /*09e0*/  @!P1 FADD R7, R14, R17 ;  /* 0x000000110e079221 */ /* 0x002fc80000000000 */
[----:B------:R-:W-:Y:S01]  /*09f0*/  FADD R5, R7, R5 ;  /* 0x0000000507057221 */ /* 0x000fe20000000000 */
[----:B------:R-:W-:Y:S06]  /*0a00*/  BRA.U UP0, `(.L_x_13) ;  /* 0xfffffff500fc7547 */ /* 0x000fec000b83ffff */
.L_x_12:
[----:B------:R-:W-:Y:S01]  /*0a10*/  @!P0 STS [UR7], R5 ;  /* 0x00000005ff008988 */ /* 0x000fe20008000807 */
[----:B------:R-:W3:Y:S01]  /*0a20*/  LDC.64 R6, c[0x0][0x3b0] ;  /* 0x0000ec00ff067b82 */ /* 0x000ee20000000a00 */
[----:B------:R-:W-:Y:S01]  /*0a30*/  UISETP.GE.AND UP0, UPT, UR6, 0x1, UPT ;  /* 0x000000010600788c */ /* 0x000fe2000bf06270 */
[----:B------:R-:W-:-:S06]  /*0a40*/  MOV R4, RZ ;  /* 0x000000ff00047202 */ /* 0x000fcc0000000f00 */
[----:B------:R-:W-:Y:S01]  /*0a50*/  BAR.SYNC.DEFER_BLOCKING 0x0 ;  /* 0x0000000000007b1d */ /* 0x000fe20000010000 */
[----:B---3--:R-:W-:-:S05]  /*0a60*/  IMAD.WIDE.U32 R6, R2, 0x4, R6 ;  /* 0x0000000402067825 */ /* 0x008fca00078e0006 */
[----:B------:R-:W0:Y:S04]  /*0a70*/  LDS R3, [UR7] ;  /* 0x00000007ff037984 */ /* 0x000e280008000800 */
[----:B0-----:R0:W-:Y:S01]  /*0a80*/  STG.E desc[UR10][R6.64], R3 ;  /* 0x0000000306007986 */ /* 0x0011e2000c10190a */
[----:B------:R-:W-:Y:S05]  /*0a90*/  BRA.U !UP0, `(.L_x_14) ;  /* 0x00000009084c7547 */ /* 0x000fea000b800000 */
[----:B------:R-:W1:Y:S01]  /*0aa0*/  I2F.F64.U32 R10, UR6 ;  /* 0x00000006000a7d12 */ /* 0x000e620008201800 */
[----:B------:R-:W-:Y:S01]  /*0ab0*/  IMAD.MOV.U32 R4, RZ, RZ, 0x1 ;  /* 0x00000001ff047424 */ /* 0x000fe200078e00ff */
[----:B------:R-:W2:Y:S06]  /*0ac0*/  LDC.64 R8, c[0x0][0x3a0] ;  /* 0x0000e800ff087b82 */ /* 0x000eac0000000a00 */
[----:B-1----:R-:W0:Y:S01]  /*0ad0*/  MUFU.RCP64H R5, R11 ;  /* 0x0000000b00057308 */ /* 0x002e220000001800 */
[----:B--2---:R-:W-:Y:S01]  /*0ae0*/  IMAD.WIDE.U32 R8, R2, 0x4, R8 ;  /* 0x0000000402087825 */ /* 0x004fe200078e0008 */
[----:B0-----:R-:W-:-:S08]  /*0af0*/  DFMA R6, -R10, R4, 1 ;  /* 0x3ff000000a06742b */ /* 0x001fd00000000104 */
[----:B------:R-:W-:-:S08]  /*0b00*/  DFMA R6, R6, R6, R6 ;  /* 0x000000060606722b */ /* 0x000fd00000000006 */
[----:B------:R-:W-:-:S08]  /*0b10*/  DFMA R6, R4, R6, R4 ;  /* 0x000000060406722b */ /* 0x000fd00000000004 */
[----:B------:R-:W-:-:S08]  /*0b20*/  DFMA R4, -R10, R6, 1 ;  /* 0x3ff000000a04742b */ /* 0x000fd00000000106 */
[----:B------:R-:W-:-:S08]  /*0b30*/  DFMA R4, R6, R4, R6 ;  /* 0x000000040604722b */ /* 0x000fd00000000006 */
[----:B------:R-:W-:-:S08]  /*0b40*/  DMUL R12, R4, 2 ;  /* 0x40000000040c7828 */ /* 0x000fd00000000000 */
[----:B------:R-:W-:-:S08]  /*0b50*/  DFMA R6, -R10, R12, 2 ;  /* 0x400000000a06742b */ /* 0x000fd0000000010c */
[----:B------:R-:W-:Y:S01]  /*0b60*/  DFMA R12, R4, R6, R12 ;  /* 0x00000006040c722b */ /* 0x000fe2000000000c */
[----:B------:R0:W1:Y:S09]  /*0b70*/  F2F.F64.F32 R4, R3 ;  /* 0x0000000300047310 */ /* 0x0000720000201800 */
[----:B------:R-:W-:-:S05]  /*0b80*/  FFMA R6, RZ, R11, R13 ;  /* 0x0000000bff067223 */ /* 0x000fca000000000d */
[----:B------:R-:W-:-:S13]  /*0b90*/  FSETP.GT.AND P0, PT, |R6|, 1.469367938527859385e-39, PT ;  /* 0x001000000600780b */ /* 0x000fda0003f04200 */
[----:B01----:R-:W-:Y:S05]  /*0ba0*/  @P0 BRA `(.L_x_15) ;  /* 0x0000000000080947 */ /* 0x003fea0003800000 */
[----:B------:R-:W-:-:S07]  /*0bb0*/  MOV R14, 0xbd0 ;  /* 0x00000bd0000e7802 */ /* 0x000fce0000000f00 */
[----:B------:R-:W-:Y:S05]  /*0bc0*/  CALL.REL.NOINC `($__internal_2_$__cuda_sm20_div_rn_f64_full) ;  /* 0x0000000800287944 */ /* 0x000fea0003c00000 */
.L_x_15:
[----:B------:R-:W0:Y:S01]  /*0bd0*/  LDC.64 R6, c[0x0][0x390] ;  /* 0x0000e400ff067b82 */ /* 0x000e220000000a00 */
[----:B------:R-:W1:Y:S01]  /*0be0*/  LDCU UR6, c[0x0][0x3ac] ;  /* 0x00007580ff0677ac */ /* 0x000e620008000800 */
[----:B------:R-:W-:Y:S01]  /*0bf0*/  DMUL R12, R4, R12 ;  /* 0x0000000c040c7228 */ /* 0x000fe20000000000 */
[----:B------:R-:W-:Y:S01]  /*0c00*/  SHF.L.U32 R5, R0, 0x2, RZ ;  /* 0x0000000200057819 */ /* 0x000fe200000006ff */
[----:B------:R-:W-:Y:S01]  /*0c10*/  UISETP.LT.AND UP0, UPT, UR5, 0x1, UPT ;  /* 0x000000010500788c */ /* 0x000fe2000bf01270 */
[----:B------:R-:W-:Y:S01]  /*0c20*/  MOV R4, RZ ;  /* 0x000000ff00047202 */ /* 0x000fe20000000f00 */
[----:B------:R-:W2:Y:S02]  /*0c30*/  LDCU UR7, c[0x0][0x3ac] ;  /* 0x00007580ff0777ac */ /* 0x000ea40008000800 */
[----:B------:R-:W3:Y:S01]  /*0c40*/  LDC.64 R14, c[0x0][0x398] ;  /* 0x0000e600ff0e7b82 */ /* 0x000ee20000000a00 */
[----:B------:R-:W-:Y:S01]  /*0c50*/  VIADD R3, R5, 0x1 ;  /* 0x0000000105037836 */ /* 0x000fe20000000000 */
[----:B------:R-:W-:-:S04]  /*0c60*/  USEL UR4, UR5, 0x1, !UP0 ;  /* 0x0000000105047887 */ /* 0x000fc8000c000000 */
[----:B------:R-:W-:Y:S01]  /*0c70*/  UIADD3 UR4, UPT, UPT, -UR4, URZ, URZ ;  /* 0x000000ff04047290 */ /* 0x000fe2000fffe1ff */
[----:B-1----:R-:W-:Y:S02]  /*0c80*/  IMAD R5, R2, UR6, R5 ;  /* 0x0000000602057c24 */ /* 0x002fe4000f8e0205 */
[----:B0-----:R-:W-:-:S03]  /*0c90*/  IMAD.WIDE.U32 R6, R0, 0x10, R6 ;  /* 0x0000001000067825 */ /* 0x001fc600078e0006 */
[----:B------:R-:W-:Y:S01]  /*0ca0*/  IADD3 R10, P0, PT, R6, 0x8, RZ ;  /* 0x00000008060a7810 */ /* 0x000fe20007f1e0ff */
[----:B---3--:R-:W-:-:S04]  /*0cb0*/  IMAD.WIDE.U32 R14, R2, 0x4, R14 ;  /* 0x00000004020e7825 */ /* 0x008fc800078e000e */
[----:B--2---:R-:W-:-:S08]  /*0cc0*/  IMAD.X R11, RZ, RZ, R7, P0 ;  /* 0x000000ffff0b7224 */ /* 0x004fd000000e0607 */
.L_x_16:
[----:B------:R-:W0:Y:S01]  /*0cd0*/  LDC.64 R28, c[0x0][0x388] ;  /* 0x0000e200ff1c7b82 */ /* 0x000e220000000a00 */
[----:B------:R-:W-:-:S07]  /*0ce0*/  IADD3 R6, PT, PT, R3, -0x1, RZ ;  /* 0xffffffff03067810 */ /* 0x000fce0007ffe0ff */
[----:B------:R-:W-:Y:S01]  /*0cf0*/  BAR.SYNC.DEFER_BLOCKING 0x0 ;  /* 0x0000000000007b1d */ /* 0x000fe20000010000 */
[----:B------:R-:W-:-:S07]  /*0d00*/  ISETP.GE.AND P0, PT, R6, UR7, PT ;  /* 0x0000000706007c0c */ /* 0x000fce000bf06270 */
[----:B------:R-:W1:Y:S06]  /*0d10*/  LDC.64 R16, c[0x0][0x380] ;  /* 0x0000e000ff107b82 */ /* 0x000e6c0000000a00 */
[----:B------:R-:W2:Y:S04]  /*0d20*/  @!P0 LDG.E.CONSTANT R19, desc[UR10][R14.64] ;  /* 0x0000000a0e138981 */ /* 0x000ea8000c1e9900 */
[----:B------:R-:W3:Y:S01]  /*0d30*/  @!P0 LDG.E.CONSTANT R23, desc[UR10][R10.64+-0x8] ;  /* 0xfffff80a0a178981 */ /* 0x000ee2000c1e9900 */
[----:B0-----:R-:W-:-:S03]  /*0d40*/  IMAD.WIDE.U32 R28, R5, 0x4, R28 ;  /* 0x00000004051c7825 */ /* 0x001fc600078e001c */
[----:B------:R-:W4:Y:S04]  /*0d50*/  @!P0 LDG.E.CONSTANT R25, desc[UR10][R8.64] ;  /* 0x0000000a08198981 */ /* 0x000f28000c1e9900 */
[----:B------:R-:W2:Y:S01]  /*0d60*/  @!P0 LDG.E.CONSTANT R18, desc[UR10][R28.64] ;  /* 0x0000000a1c128981 */ /* 0x000ea2000c1e9900 */
[----:B-1----:R-:W-:-:S05]  /*0d70*/  IMAD.WIDE.U32 R16, R5, 0x4, R16 ;  /* 0x0000000405107825 */ /* 0x002fca00078e0010 */
[----:B------:R-:W5:Y:S01]  /*0d80*/  @!P0 LDG.E.CONSTANT R21, desc[UR10][R16.64] ;  /* 0x0000000a10158981 */ /* 0x000f62000c1e9900 */
[----:B------:R-:W-:-:S13]  /*0d90*/  ISETP.GE.AND P1, PT, R3, UR7, PT ;  /* 0x0000000703007c0c */ /* 0x000fda000bf26270 */
[----:B------:R-:W5:Y:S01]  /*0da0*/  @!P1 LDG.E.CONSTANT R22, desc[UR10][R10.64+-0x4] ;  /* 0xfffffc0a0a169981 */ /* 0x000f62000c1e9900 */
[----:B---3--:R0:W-:Y:S01]  /*0db0*/  @!P0 F2F.F64.F32 R6, R23 ;  /* 0x0000001700068310 */ /* 0x0081e20000201800 */
[----:B--2---:R-:W-:-:S07]  /*0dc0*/  @!P0 FADD R24, -R19, R18 ;  /* 0x0000001213188221 */ /* 0x004fce0000000100 */
[----:B----4-:R-:W-:Y:S01]  /*0dd0*/  @!P0 F2F.F64.F32 R26, R25 ;  /* 0x00000019001a8310 */ /* 0x010fe20000201800 */
[----:B0-----:R-:W2:Y:S07]  /*0de0*/  @!P1 LDG.E.CONSTANT R23, desc[UR10][R8.64] ;  /* 0x0000000a08179981 */ /* 0x001eae000c1e9900 */
[----:B-----5:R-:W0:Y:S08]  /*0df0*/  @!P0 F2F.F64.F32 R20, R21 ;  /* 0x0000001500148310 */ /* 0x020e300000201800 */
[----:B------:R-:W1:Y:S01]  /*0e00*/  @!P0 F2F.F64.F32 R18, R24 ;  /* 0x0000001800128310 */ /* 0x000e620000201800 */
[----:B0-----:R-:W-:Y:S01]  /*0e10*/  @!P0 DMUL R6, R20, -R6 ;  /* 0x8000000614068228 */ /* 0x001fe20000000000 */
[----:B------:R-:W3:Y:S01]  /*0e20*/  @!P1 LDG.E.CONSTANT R20, desc[UR10][R16.64+0x4] ;  /* 0x0000040a10149981 */ /* 0x000ee2000c1e9900 */
[----:B-1----:R-:W-:-:S08]  /*0e30*/  @!P0 DMUL R18, R12, R18 ;  /* 0x000000120c128228 */ /* 0x002fd00000000000 */
[----:B------:R-:W-:Y:S01]  /*0e40*/  @!P0 DFMA R26, R6, R26, -R18 ;  /* 0x0000001a061a822b */ /* 0x000fe20000000812 */
[----:B------:R-:W4:Y:S04]  /*0e50*/  @!P1 LDG.E.CONSTANT R7, desc[UR10][R14.64] ;  /* 0x0000000a0e079981 */ /* 0x000f28000c1e9900 */
[----:B------:R-:W4:Y:S01]  /*0e60*/  @!P1 LDG.E.CONSTANT R6, desc[UR10][R28.64+0x4] ;  /* 0x0000040a1c069981 */ /* 0x000f22000c1e9900 */
[----:B------:R0:W-:Y:S02]  /*0e70*/  @!P1 F2F.F64.F32 R18, R22 ;  /* 0x0000001600129310 */ /* 0x0001e40000201800 */
[----:B0-----:R-:W-:-:S06]  /*0e80*/  IMAD.MOV.U32 R22, RZ, RZ, RZ ;  /* 0x000000ffff167224 */ /* 0x001fcc00078e00ff */
[----:B--2---:R-:W-:Y:S08]  /*0e90*/  @!P1 F2F.F64.F32 R24, R23 ;  /* 0x0000001700189310 */ /* 0x004ff00000201800 */
[----:B---3--:R-:W0:Y:S01]  /*0ea0*/  @!P1 F2F.F64.F32 R20, R20 ;  /* 0x0000001400149310 */ /* 0x008e220000201800 */
[----:B----4-:R-:W-:Y:S01]  /*0eb0*/  @!P1 FADD R6, -R7, R6 ;  /* 0x0000000607069221 */ /* 0x010fe20000000100 */
[----:B0-----:R-:W-:-:S06]  /*0ec0*/  @!P1 DMUL R18, R20, -R18 ;  /* 0x8000001214129228 */ /* 0x001fcc0000000000 */
[----:B------:R-:W0:Y:S01]  /*0ed0*/  @!P1 F2F.F64.F32 R6, R6 ;  /* 0x0000000600069310 */ /* 0x000e220000201800 */
[----:B------:R-:W-:-:S05]  /*0ee0*/  VIADD R21, R3, 0x1 ;  /* 0x0000000103157836 */ /* 0x000fca0000000000 */
[----:B------:R-:W-:Y:S01]  /*0ef0*/  ISETP.GE.AND P2, PT, R21, UR7, PT ;  /* 0x0000000715007c0c */ /* 0x000fe2000bf46270 */
[----:B0-----:R-:W-:-:S12]  /*0f00*/  @!P1 DMUL R6, R12, R6 ;  /* 0x000000060c069228 */ /* 0x001fd80000000000 */
[----:B------:R-:W2:Y:S01]  /*0f10*/  @!P2 LDG.E.CONSTANT R21, desc[UR10][R16.64+0x8] ;  /* 0x0000080a1015a981 */ /* 0x000ea2000c1e9900 */
[----:B------:R-:W-:-:S03]  /*0f20*/  @!P1 DFMA R24, R24, R18, -R6 ;  /* 0x000000121818922b */ /* 0x000fc60000000806 */
[----:B------:R-:W3:Y:S04]  /*0f30*/  @!P2 LDG.E.CONSTANT R20, desc[UR10][R10.64] ;  /* 0x0000000a0a14a981 */ /* 0x000ee8000c1e9900 */
[----:B------:R-:W4:Y:S04]  /*0f40*/  @!P2 LDG.E.CONSTANT R18, desc[UR10][R14.64] ;  /* 0x0000000a0e12a981 */ /* 0x000f28000c1e9900 */
[----:B------:R-:W4:Y:S01]  /*0f50*/  @!P2 LDG.E.CONSTANT R19, desc[UR10][R28.64+0x8] ;  /* 0x0000080a1c13a981 */ /* 0x000f22000c1e9900 */
[----:B------:R-:W-:Y:S02]  /*0f60*/  MOV R7, RZ ;  /* 0x000000ff00077202 */ /* 0x000fe40000000f00 */
[----:B------:R-:W-:-:S04]  /*0f70*/  IADD3 R6, PT, PT, R3, 0x2, RZ ;  /* 0x0000000203067810 */ /* 0x000fc80007ffe0ff */
[----:B------:R0:W-:Y:S01]  /*0f80*/  @!P0 F2F.F32.F64 R7, R26 ;  /* 0x0000001a00078310 */ /* 0x0001e20000301000 */
[----:B------:R-:W-:Y:S01]  /*0f90*/  ISETP.GE.AND P0, PT, R6, UR7, PT ;  /* 0x0000000706007c0c */ /* 0x000fe2000bf06270 */
[----:B0-----:R-:W5:Y:S06]  /*0fa0*/  @!P2 LDG.E.CONSTANT R27, desc[UR10][R8.64] ;  /* 0x0000000a081ba981 */ /* 0x001f6c000c1e9900 */
[----:B------:R0:W1:Y:S06]  /*0fb0*/  @!P1 F2F.F32.F64 R22, R24 ;  /* 0x0000001800169310 */ /* 0x00006c0000301000 */
[----:B------:R-:W5:Y:S04]  /*0fc0*/  @!P0 LDG.E.CONSTANT R23, desc[UR10][R28.64+0xc] ;  /* 0x00000c0a1c178981 */ /* 0x000f68000c1e9900 */
[----:B------:R-:W5:Y:S04]  /*0fd0*/  @!P0 LDG.E.CONSTANT R26, desc[UR10][R14.64] ;  /* 0x0000000a0e1a8981 */ /* 0x000f68000c1e9900 */
[----:B------:R2:W5:Y:S04]  /*0fe0*/  @!P0 LDG.E.CONSTANT R6, desc[UR10][R16.64+0xc] ;  /* 0x00000c0a10068981 */ /* 0x000568000c1e9900 */
[----:B0-----:R-:W5:Y:S04]  /*0ff0*/  @!P0 LDG.E.CONSTANT R25, desc[UR10][R10.64+0x4] ;  /* 0x0000040a0a198981 */ /* 0x001f68000c1e9900 */
[----:B------:R-:W5:Y:S01]  /*1000*/  @!P0 LDG.E.CONSTANT R24, desc[UR10][R8.64] ;  /* 0x0000000a08188981 */ /* 0x000f62000c1e9900 */
[----:B-1----:R-:W-:Y:S01]  /*1010*/  FADD R7, R22, R7 ;  /* 0x0000000716077221 */ /* 0x002fe20000000000 */
[----:B--2---:R-:W-:Y:S01]  /*1020*/  @!P2 F2F.F64.F32 R16, R21 ;  /* 0x000000150010a310 */ /* 0x004fe20000201800 */
[----:B----4-:R-:W-:-:S07]  /*1030*/  @!P2 FADD R28, -R18, R19 ;  /* 0x00000013121ca221 */ /* 0x010fce0000000100 */
[----:B---3--:R-:W0:Y:S08]  /*1040*/  @!P2 F2F.F64.F32 R18, R20 ;  /* 0x000000140012a310 */ /* 0x008e300000201800 */
[----:B------:R-:W1:Y:S01]  /*1050*/  @!P2 F2F.F64.F32 R20, R28 ;  /* 0x0000001c0014a310 */ /* 0x000e620000201800 */
[----:B0-----:R-:W-:-:S07]  /*1060*/  @!P2 DMUL R18, R16, -R18 ;  /* 0x800000121012a228 */ /* 0x001fce0000000000 */
[----:B-----5:R-:W0:Y:S01]  /*1070*/  @!P2 F2F.F64.F32 R16, R27 ;  /* 0x0000001b0010a310 */ /* 0x020e220000201800 */
[----:B-1----:R-:W-:Y:S01]  /*1080*/  @!P2 DMUL R20, R12, R20 ;  /* 0x000000140c14a228 */ /* 0x002fe20000000000 */
[----:B------:R-:W-:-:S06]  /*1090*/  @!P0 FADD R26, -R26, R23 ;  /* 0x000000171a1a8221 */ /* 0x000fcc0000000100 */
[----:B------:R-:W-:Y:S01]  /*10a0*/  @!P0 F2F.F64.F32 R28, R25 ;  /* 0x00000019001c8310 */ /* 0x000fe20000201800 */
[----:B0-----:R-:W-:-:S07]  /*10b0*/  @!P2 DFMA R16, R16, R18, -R20 ;  /* 0x000000121010a22b */ /* 0x001fce0000000814 */
[----:B------:R-:W0:Y:S08]  /*10c0*/  @!P0 F2F.F64.F32 R18, R6 ;  /* 0x0000000600128310 */ /* 0x000e300000201800 */
[----:B------:R-:W1:Y:S08]  /*10d0*/  @!P0 F2F.F64.F32 R20, R26 ;  /* 0x0000001a00148310 */ /* 0x000e700000201800 */
[----:B------:R-:W2:Y:S01]  /*10e0*/  @!P0 F2F.F64.F32 R24, R24 ;  /* 0x0000001800188310 */ /* 0x000ea20000201800 */
[----:B0-----:R-:W-:-:S02]  /*10f0*/  @!P0 DMUL R18, R18, -R28 ;  /* 0x8000001c12128228 */ /* 0x001fc40000000000 */
[----:B-1----:R-:W-:Y:S01]  /*1100*/  @!P0 DMUL R20, R12, R20 ;  /* 0x000000140c148228 */ /* 0x002fe20000000000 */
[----:B------:R-:W-:-:S07]  /*1110*/  IMAD.MOV.U32 R23, RZ, RZ, RZ ;  /* 0x000000ffff177224 */ /* 0x000fce00078e00ff */
[----:B--2---:R-:W-:Y:S01]  /*1120*/  @!P0 DFMA R18, R24, R18, -R20 ;  /* 0x000000121812822b */ /* 0x004fe20000000814 */
[----:B------:R-:W-:Y:S01]  /*1130*/  MOV R20, RZ ;  /* 0x000000ff00147202 */ /* 0x000fe20000000f00 */
[----:B------:R-:W-:Y:S08]  /*1140*/  @!P2 F2F.F32.F64 R23, R16 ;  /* 0x000000100017a310 */ /* 0x000ff00000301000 */
[----:B------:R-:W0:Y:S02]  /*1150*/  @!P0 F2F.F32.F64 R20, R18 ;  /* 0x0000001200148310 */ /* 0x000e240000301000 */
[----:B0-----:R-:W-:-:S04]  /*1160*/  FADD R20, R20, R23 ;  /* 0x0000001714147221 */ /* 0x001fc80000000000 */
        /* <DEDUP_REMOVED lines=18> */
[----:B------:R-:W-:-:S05]  /*1290*/  @!P2 LOP3.LUT R6, R6, 0x7c, RZ, 0xc0, !PT ;  /* 0x0000007c0606a812 */ /* 0x000fca00078ec0ff */
[----:B------:R-:W-:Y:S02]  /*12a0*/  @!P2 IMAD.IADD R6, R6, 0x1, R19 ;  /* 0x000000010606a824 */ /* 0x000fe400078e0213 */
        /* <DEDUP_REMOVED lines=11> */
[----:B------:R-:W-:Y:S02]  /*1360*/  IADD3 R5, PT, PT, R5, 0x200, RZ ;  /* 0x0000020005057810 */ /* 0x000fe40007ffe0ff */
[----:B------:R-:W-:Y:S01]  /*1370*/  IADD3.X R11, PT, PT, RZ, R11, RZ, P1, !PT ;  /* 0x0000000bff0b7210 */ /* 0x000fe20000ffe4ff */
[----:B0-----:R-:W-:-:S04]  /*1380*/  @!P0 FADD R16, R7, R16 ;  /* 0x0000001007108221 */ /* 0x001fc80000000000 */
[----:B------:R-:W-:-:S04]  /*1390*/  @!P0 FADD R16, R16, R17 ;  /* 0x0000001110108221 */ /* 0x000fc80000000000 */
[----:B-1----:R-:W-:-:S04]  /*13a0*/  @!P0 FADD R7, R16, R19 ;  /* 0x0000001310078221 */ /* 0x002fc80000000000 */
[----:B------:R-:W-:Y:S01]  /*13b0*/  FADD R4, R7, R4 ;  /* 0x0000000407047221 */ /* 0x000fe20000000000 */
[----:B------:R-:W-:Y:S06]  /*13c0*/  BRA.U UP0, `(.L_x_16) ;  /* 0xfffffff900407547 */ /* 0x000fec000b83ffff */
.L_x_14:
[----:B------:R-:W1:Y:S01]  /*13d0*/  S2UR UR6, SR_CgaCtaId ;  /* 0x00000000000679c3 */ /* 0x000e620000008800 */
[----:B------:R-:W-:-:S07]  /*13e0*/  UMOV UR4, 0x400 ;  /* 0x0000040000047882 */ /* 0x000fce0000000000 */
[----:B0-----:R-:W0:Y:S01]  /*13f0*/  LDC.64 R6, c[0x0][0x3b8] ;  /* 0x0000ee00ff067b82 */ /* 0x001e220000000a00 */
[----:B-1----:R-:W-:Y:S01]  /*1400*/  ULEA UR4, UR6, UR4, 0x18 ;  /* 0x0000000406047291 */ /* 0x002fe2000f8ec0ff */
[----:B0-----:R-:W-:-:S08]  /*1410*/  IMAD.WIDE.U32 R2, R2, 0x4, R6 ;  /* 0x0000000402027825 */ /* 0x001fd000078e0006 */
[----:B------:R-:W-:Y:S01]  /*1420*/  @!P0 STS [UR4], R4 ;  /* 0x00000004ff008988 */ /* 0x000fe20008000804 */
[----:B------:R-:W-:Y:S06]  /*1430*/  BAR.SYNC.DEFER_BLOCKING 0x0 ;  /* 0x0000000000007b1d */ /* 0x000fec0000010000 */
[----:B------:R-:W0:Y:S04]  /*1440*/  LDS R5, [UR4] ;  /* 0x00000004ff057984 */ /* 0x000e280008000800 */
[----:B0-----:R-:W-:Y:S01]  /*1450*/  STG.E desc[UR10][R2.64], R5 ;  /* 0x0000000502007986 */ /* 0x001fe2000c10190a */
[----:B------:R-:W-:Y:S05]  /*1460*/  EXIT ;  /* 0x000000000000794d */ /* 0x000fea0003800000 */
        .weak           $__internal_2_$__cuda_sm20_div_rn_f64_full
        .type           $__internal_2_$__cuda_sm20_div_rn_f64_full,@function
        .size           $__internal_2_$__cuda_sm20_div_rn_f64_full,(.L_x_55 - $__internal_2_$__cuda_sm20_div_rn_f64_full)
$__internal_2_$__cuda_sm20_div_rn_f64_full:
[C---:B------:R-:W-:Y:S02]  /*1470*/  FSETP.GEU.AND P0, PT, |R11|.reuse, 1.469367938527859385e-39, PT ;  /* 0x001000000b00780b */ /* 0x040fe40003f0e200 */
[C---:B------:R-:W-:Y:S02]  /*1480*/  LOP3.LUT R6, R11.reuse, 0x800fffff, RZ, 0xc0, !PT ;  /* 0x800fffff0b067812 */ /* 0x040fe400078ec0ff */
[----:B------:R-:W-:Y:S02]  /*1490*/  MOV R12, 0x1 ;  /* 0x00000001000c7802 */ /* 0x000fe40000000f00 */
[----:B------:R-:W-:Y:S01]  /*14a0*/  LOP3.LUT R7, R6, 0x3ff00000, RZ, 0xfc, !PT ;  /* 0x3ff0000006077812 */ /* 0x000fe200078efcff */
[----:B------:R-:W-:Y:S01]  /*14b0*/  IMAD.MOV.U32 R6, RZ, RZ, R10 ;  /* 0x000000ffff067224 */ /* 0x000fe200078e000a */
[----:B------:R-:W-:Y:S02]  /*14c0*/  LOP3.LUT R15, R11, 0x7ff00000, RZ, 0xc0, !PT ;  /* 0x7ff000000b0f7812 */ /* 0x000fe400078ec0ff */
[----:B------:R-:W-:-:S02]  /*14d0*/  MOV R22, 0x40000000 ;  /* 0x4000000000167802 */ /* 0x000fc40000000f00 */
[----:B------:R-:W-:Y:S01]  /*14e0*/  MOV R3, 0x1ca00000 ;  /* 0x1ca0000000037802 */ /* 0x000fe20000000f00 */
[----:B------:R-:W-:Y:S01]  /*14f0*/  @!P0 DMUL R6, R10, 8.98846567431157953865e+307 ;  /* 0x7fe000000a068828 */ /* 0x000fe20000000000 */
[----:B------:R-:W-:Y:S02]  /*1500*/  ISETP.LE.U32.AND P1, PT, R15, 0x40000000, PT ;  /* 0x400000000f00780c */ /* 0x000fe40003f23070 */
[----:B------:R-:W-:-:S03]  /*1510*/  IADD3 R23, PT, PT, R22, -0x1, RZ ;  /* 0xffffffff16177810 */ /* 0x000fc60007ffe0ff */
[----:B------:R-:W0:Y:S04]  /*1520*/  MUFU.RCP64H R13, R7 ;  /* 0x00000007000d7308 */ /* 0x000e280000001800 */
[----:B------:R-:W-:Y:S02]  /*1530*/  @!P0 LOP3.LUT R15, R7, 0x7ff00000, RZ, 0xc0, !PT ;  /* 0x7ff00000070f8812 */ /* 0x000fe400078ec0ff */
[----:B------:R-:W-:-:S03]  /*1540*/  ISETP.GT.U32.AND P0, PT, R23, 0x7feffffe, PT ;  /* 0x7feffffe1700780c */ /* 0x000fc60003f04070 */
[----:B------:R-:W-:-:S05]  /*1550*/  VIADD R23, R15, 0xffffffff ;  /* 0xffffffff0f177836 */ /* 0x000fca0000000000 */
[----:B------:R-:W-:Y:S01]  /*1560*/  ISETP.GT.U32.OR P0, PT, R23, 0x7feffffe, P0 ;  /* 0x7feffffe1700780c */ /* 0x000fe20000704470 */
[----:B0-----:R-:W-:-:S08]  /*1570*/  DFMA R16, R12, -R6, 1 ;  /* 0x3ff000000c10742b */ /* 0x001fd00000000806 */
[----:B------:R-:W-:-:S08]  /*1580*/  DFMA R16, R16, R16, R16 ;  /* 0x000000101010722b */ /* 0x000fd00000000010 */
[----:B------:R-:W-:-:S08]  /*1590*/  DFMA R16, R12, R16, R12 ;  /* 0x000000100c10722b */ /* 0x000fd0000000000c */
[----:B------:R-:W-:-:S08]  /*15a0*/  DFMA R12, R16, -R6, 1 ;  /* 0x3ff00000100c742b */ /* 0x000fd00000000806 */
[----:B------:R-:W-:Y:S01]  /*15b0*/  DFMA R16, R16, R12, R16 ;  /* 0x0000000c1010722b */ /* 0x000fe20000000010 */
[----:B------:R-:W-:Y:S01]  /*15c0*/  SEL R13, R3, 0x63400000, !P1 ;  /* 0x63400000030d7807 */ /* 0x000fe20004800000 */
[----:B------:R-:W-:-:S06]  /*15d0*/  IMAD.MOV.U32 R12, RZ, RZ, RZ ;  /* 0x000000ffff0c7224 */ /* 0x000fcc00078e00ff */
[----:B------:R-:W-:-:S08]  /*15e0*/  DMUL R18, R16, R12 ;  /* 0x0000000c10127228 */ /* 0x000fd00000000000 */
[----:B------:R-:W-:-:S08]  /*15f0*/  DFMA R20, R18, -R6, R12 ;  /* 0x800000061214722b */ /* 0x000fd0000000000c */
[----:B------:R-:W-:Y:S01]  /*1600*/  DFMA R16, R16, R20, R18 ;  /* 0x000000141010722b */ /* 0x000fe20000000012 */
[----:B------:R-:W-:Y:S10]  /*1610*/  @P0 BRA `(.L_x_17) ;  /* 0x0000000000740947 */ /* 0x000ff40003800000 */
[----:B------:R-:W-:Y:S02]  /*1620*/  LOP3.LUT R19, R11, 0x7ff00000, RZ, 0xc0, !PT ;  /* 0x7ff000000b137812 */ /* 0x000fe400078ec0ff */
[----:B------:R-:W-:Y:S02]  /*1630*/  MOV R15, 0x40000000 ;  /* 0x40000000000f7802 */ /* 0x000fe40000000f00 */
[C---:B------:R-:W-:Y:S02]  /*1640*/  IADD3 R18, PT, PT, -R19.reuse, RZ, RZ ;  /* 0x000000ff13127210 */ /* 0x040fe40007ffe1ff */
[----:B------:R-:W-:Y:S02]  /*1650*/  ISETP.LE.U32.AND P0, PT, R19, 0x40000000, PT ;  /* 0x400000001300780c */ /* 0x000fe40003f03070 */
[----:B------:R-:W-:Y:S02]  /*1660*/  VIADDMNMX R15, R18, R15, 0xb9600000, !PT ;  /* 0xb9600000120f7446 */ /* 0x000fe4000780010f */
[----:B------:R-:W-:-:S02]  /*1670*/  SEL R18, R3, 0x63400000, !P0 ;  /* 0x6340000003127807 */ /* 0x000fc40004000000 */
[----:B------:R-:W-:Y:S02]  /*1680*/  VIMNMX R3, PT, PT, R15, 0x46a00000, PT ;  /* 0x46a000000f037848 */ /* 0x000fe40003fe0100 */
[----:B------:R-:W-:-:S03]  /*1690*/  MOV R20, RZ ;  /* 0x000000ff00147202 */ /* 0x000fc60000000f00 */
[----:B------:R-:W-:-:S05]  /*16a0*/  IMAD.IADD R3, R3, 0x1, -R18 ;  /* 0x0000000103037824 */ /* 0x000fca00078e0a12 */
[----:B------:R-:W-:-:S06]  /*16b0*/  IADD3 R21, PT, PT, R3, 0x7fe00000, RZ ;  /* 0x7fe0000003157810 */ /* 0x000fcc0007ffe0ff */
[----:B------:R-:W-:-:S10]  /*16c0*/  DMUL R18, R16, R20 ;  /* 0x0000001410127228 */ /* 0x000fd40000000000 */
[----:B------:R-:W-:-:S13]  /*16d0*/  FSETP.GTU.AND P0, PT, |R19|, 1.469367938527859385e-39, PT ;  /* 0x001000001300780b */ /* 0x000fda0003f0c200 */
[----:B------:R-:W-:Y:S05]  /*16e0*/  @P0 BRA `(.L_x_18) ;  /* 0x0000000000840947 */ /* 0x000fea0003800000 */
[----:B------:R-:W-:Y:S01]  /*16f0*/  DFMA R6, R16, -R6, R12 ;  /* 0x800000061006722b */ /* 0x000fe2000000000c */
[----:B------:R-:W-:-:S09]  /*1700*/  IMAD.MOV.U32 R20, RZ, RZ, RZ ;  /* 0x000000ffff147224 */ /* 0x000fd200078e00ff */
[C---:B------:R-:W-:Y:S02]  /*1710*/  FSETP.NEU.AND P0, PT, R7.reuse, RZ, PT ;  /* 0x000000ff0700720b */ /* 0x040fe40003f0d000 */
[----:B------:R-:W-:-:S04]  /*1720*/  LOP3.LUT R11, R7, 0x80000000, R11, 0x48, !PT ;  /* 0x80000000070b7812 */ /* 0x000fc800078e480b */
[----:B------:R-:W-:-:S07]  /*1730*/  LOP3.LUT R21, R11, R21, RZ, 0xfc, !PT ;  /* 0x000000150b157212 */ /* 0x000fce00078efcff */
[----:B------:R-:W-:Y:S05]  /*1740*/  @!P0 BRA `(.L_x_18) ;  /* 0x00000000006c8947 */ /* 0x000fea0003800000 */
[C---:B------:R-:W-:Y:S02]  /*1750*/  IADD3 R7, PT, PT, -R3.reuse, RZ, RZ ;  /* 0x000000ff03077210 */ /* 0x040fe40007ffe1ff */
[----:B------:R-:W-:Y:S02]  /*1760*/  MOV R6, RZ ;  /* 0x000000ff00067202 */ /* 0x000fe40000000f00 */
[----:B------:R-:W-:-:S04]  /*1770*/  IADD3 R3, PT, PT, -R3, -0x43300000, RZ ;  /* 0xbcd0000003037810 */ /* 0x000fc80007ffe1ff */
[----:B------:R-:W-:Y:S02]  /*1780*/  DFMA R6, R18, -R6, R16 ;  /* 0x800000061206722b */ /* 0x000fe40000000010 */
[----:B------:R-:W-:-:S08]  /*1790*/  DMUL.RP R16, R16, R20 ;  /* 0x0000001410107228 */ /* 0x000fd00000008000 */
[----:B------:R-:W-:Y:S02]  /*17a0*/  FSETP.NEU.AND P0, PT, |R7|, R3, PT ;  /* 0x000000030700720b */ /* 0x000fe40003f0d200 */
[----:B------:R-:W-:Y:S02]  /*17b0*/  LOP3.LUT R11, R17, R11, RZ, 0x3c, !PT ;  /* 0x0000000b110b7212 */ /* 0x000fe400078e3cff */
[----:B------:R-:W-:Y:S02]  /*17c0*/  FSEL R18, R16, R18, !P0 ;  /* 0x0000001210127208 */ /* 0x000fe40004000000 */
[----:B------:R-:W-:Y:S01]  /*17d0*/  FSEL R19, R11, R19, !P0 ;  /* 0x000000130b137208 */ /* 0x000fe20004000000 */
[----:B------:R-:W-:Y:S06]  /*17e0*/  BRA `(.L_x_18) ;  /* 0x0000000000447947 */ /* 0x000fec0003800000 */
.L_x_17:
[----:B------:R-:W-:-:S14]  /*17f0*/  DSETP.NAN.AND P0, PT, R10, R10, PT ;  /* 0x0000000a0a00722a */ /* 0x000fdc0003f08000 */
[----:B------:R-:W-:Y:S05]  /*1800*/  @P0 BRA `(.L_x_19) ;  /* 0x0000000000340947 */ /* 0x000fea0003800000 */
[----:B------:R-:W-:Y:S01]  /*1810*/  ISETP.NE.AND P0, PT, R22, R15, PT ;  /* 0x0000000f1600720c */ /* 0x000fe20003f05270 */
[----:B------:R-:W-:Y:S01]  /*1820*/  IMAD.MOV.U32 R18, RZ, RZ, 0x0 ;  /* 0x00000000ff127424 */ /* 0x000fe200078e00ff */
[----:B------:R-:W-:-:S11]  /*1830*/  MOV R19, 0xfff80000 ;  /* 0xfff8000000137802 */ /* 0x000fd60000000f00 */
[----:B------:R-:W-:Y:S05]  /*1840*/  @!P0 BRA `(.L_x_18) ;  /* 0x00000000002c8947 */ /* 0x000fea0003800000 */
[----:B------:R-:W-:Y:S02]  /*1850*/  ISETP.NE.AND P0, PT, R22, 0x7ff00000, PT ;  /* 0x7ff000001600780c */ /* 0x000fe40003f05270 */
[----:B------:R-:W-:Y:S02]  /*1860*/  LOP3.LUT R10, R11, 0x40000000, RZ, 0x3c, !PT ;  /* 0x400000000b0a7812 */ /* 0x000fe400078e3cff */
[----:B------:R-:W-:Y:S02]  /*1870*/  ISETP.EQ.OR P0, PT, R15, RZ, !P0 ;  /* 0x000000ff0f00720c */ /* 0x000fe40004702670 */
[----:B------:R-:W-:-:S11]  /*1880*/  LOP3.LUT R19, R10, 0x80000000, RZ, 0xc0, !PT ;  /* 0x800000000a137812 */ /* 0x000fd600078ec0ff */
[----:B------:R-:W-:Y:S02]  /*1890*/  @P0 LOP3.LUT R3, R19, 0x7ff00000, RZ, 0xfc, !PT ;  /* 0x7ff0000013030812 */ /* 0x000fe400078efcff */
[----:B------:R-:W-:Y:S01]  /*18a0*/  @!P0 MOV R18, RZ ;  /* 0x000000ff00128202 */ /* 0x000fe20000000f00 */
[----:B------:R-:W-:Y:S01]  /*18b0*/  @P0 IMAD.MOV.U32 R18, RZ, RZ, RZ ;  /* 0x000000ffff120224 */ /* 0x000fe200078e00ff */
[----:B------:R-:W-:Y:S01]  /*18c0*/  @P0 MOV R19, R3 ;  /* 0x0000000300130202 */ /* 0x000fe20000000f00 */
[----:B------:R-:W-:Y:S06]  /*18d0*/  BRA `(.L_x_18) ;  /* 0x0000000000087947 */ /* 0x000fec0003800000 */
.L_x_19:
[----:B------:R-:W-:Y:S02]  /*18e0*/  LOP3.LUT R19, R11, 0x80000, RZ, 0xfc, !PT ;  /* 0x000800000b137812 */ /* 0x000fe400078efcff */
[----:B------:R-:W-:-:S07]  /*18f0*/  MOV R18, R10 ;  /* 0x0000000a00127202 */ /* 0x000fce0000000f00 */
.L_x_18:
[----:B------:R-:W-:Y:S01]  /*1900*/  MOV R15, 0x0 ;  /* 0x00000000000f7802 */ /* 0x000fe20000000f00 */
[----:B------:R-:W-:Y:S01]  /*1910*/  IMAD.MOV.U32 R12, RZ, RZ, R18 ;  /* 0x000000ffff0c7224 */ /* 0x000fe200078e0012 */
[----:B------:R-:W-:Y:S02]  /*1920*/  MOV R13, R19 ;  /* 0x00000013000d7202 */ /* 0x000fe40000000f00 */
[----:B------:R-:W-:Y:S05]  /*1930*/  RET.REL.NODEC R14 `(_Z23LayerNormGradInputPart1IffEvPKT_S2_PKT0_S5_S5_iiPS3_S6_) ;  /* 0xffffffe40eb07950 */ /* 0x000fea0003c3ffff */
.L_x_20:
        /* <DEDUP_REMOVED lines=12> */
.L_x_55:


//--------------------- .text._Z28LayerNormGradBetaGammaAtomicIffEvPKT_S2_PKT0_S5_iiPS3_S6_ --------------------------
	.section	.text._Z28LayerNormGradBetaGammaAtomicIffEvPKT_S2_PKT0_S5_iiPS3_S6_,"ax",@progbits
	.align	128
        .global         _Z28LayerNormGradBetaGammaAtomicIffEvPKT_S2_PKT0_S5_iiPS3_S6_
        .type           _Z28LayerNormGradBetaGammaAtomicIffEvPKT_S2_PKT0_S5_iiPS3_S6_,@function
        .size           _Z28LayerNormGradBetaGammaAtomicIffEvPKT_S2_PKT0_S5_iiPS3_S6_,(.L_x_59 - _Z28LayerNormGradBetaGammaAtomicIffEvPKT_S2_PKT0_S5_iiPS3_S6_)
        .other          _Z28LayerNormGradBetaGammaAtomicIffEvPKT_S2_PKT0_S5_iiPS3_S6_,@"STO_CUDA_ENTRY STV_DEFAULT"
_Z28LayerNormGradBetaGammaAtomicIffEvPKT_S2_PKT0_S5_iiPS3_S6_:
.text._Z28LayerNormGradBetaGammaAtomicIffEvPKT_S2_PKT0_S5_iiPS3_S6_:
[----:B------:R-:W-:Y:S08]  /*0000*/  LDC R1, c[0x0][0x37c] ;  /* 0x0000df00ff017b82 */ /* 0x000ff00000000800 */
[----:B------:R-:W0:Y:S08]  /*0010*/  S2UR UR4, SR_CTAID.X ;  /* 0x00000000000479c3 */ /* 0x000e300000002500 */
[----:B------:R-:W0:Y:S08]  /*0020*/  LDC R2, c[0x0][0x3a0] ;  /* 0x0000e800ff027b82 */ /* 0x000e300000000800 */
[----:B------:R-:W1:Y:S01]  /*0030*/  LDC R0, c[0x0][0x360] ;  /* 0x0000d800ff007b82 */ /* 0x000e620000000800 */
[----:B0-----:R-:W-:-:S13]  /*0040*/  ISETP.LE.AND P0, PT, R2, UR4, PT ;  /* 0x0000000402007c0c */ /* 0x001fda000bf03270 */
[----:B-1----:R-:W-:Y:S05]  /*0050*/  @P0 EXIT ;  /* 0x000000000000094d */ /* 0x002fea0003800000 */
[----:B------:R-:W0:Y:S01]  /*0060*/  I2F.U32.RP R4, R0 ;  /* 0x0000000000047306 */ /* 0x000e220000209000 */
[----:B------:R-:W1:Y:S01]  /*0070*/  S2R R3, SR_TID.X ;  /* 0x0000000000037919 */ /* 0x000e620000002100 */
[----:B------:R-:W2:Y:S01]  /*0080*/  LDCU UR5, c[0x0][0x3a4] ;  /* 0x00007480ff0577ac */ /* 0x000ea20008000800 */
[----:B------:R-:W1:Y:S01]  /*0090*/  LDC.64 R12, c[0x0][0x3b0] ;  /* 0x0000ec00ff0c7b82 */ /* 0x000e620000000a00 */
[----:B------:R-:W-:Y:S01]  /*00a0*/  ISETP.NE.U32.AND P2, PT, R0, RZ, PT ;  /* 0x000000ff0000720c */ /* 0x000fe20003f45070 */
[----:B------:R-:W3:Y:S06]  /*00b0*/  LDCU.64 UR6, c[0x0][0x358] ;  /* 0x00006b00ff0677ac */ /* 0x000eec0008000a00 */
[----:B------:R-:W4:Y:S01]  /*00c0*/  LDC.64 R10, c[0x0][0x3a8] ;  /* 0x0000ea00ff0a7b82 */ /* 0x000f220000000a00 */
[----:B0-----:R-:W0:Y:S02]  /*00d0*/  MUFU.RCP R4, R4 ;  /* 0x0000000400047308 */ /* 0x001e240000001000 */
[----:B0-----:R-:W-:Y:S01]  /*00e0*/  IADD3 R6, PT, PT, R4, 0xffffffe, RZ ;  /* 0x0ffffffe04067810 */ /* 0x001fe20007ffe0ff */
[C---:B-1----:R-:W-:Y:S01]  /*00f0*/  IMAD.WIDE.U32 R12, R3.reuse, 0x4, R12 ;  /* 0x00000004030c7825 */ /* 0x042fe200078e000c */
[----:B------:R-:W-:-:S04]  /*0100*/  IADD3 R5, PT, PT, R3, R0, RZ ;  /* 0x0000000003057210 */ /* 0x000fc80007ffe0ff */
[----:B------:R0:W1:Y:S01]  /*0110*/  F2I.FTZ.U32.TRUNC.NTZ R7, R6 ;  /* 0x0000000600077305 */ /* 0x000062000021f000 */
[----:B----4-:R-:W-:Y:S01]  /*0120*/  IMAD.WIDE.U32 R10, R3, 0x4, R10 ;  /* 0x00000004030a7825 */ /* 0x010fe200078e000a */
[C---:B--2---:R-:W-:Y:S02]  /*0130*/  ISETP.GE.AND P0, PT, R5.reuse, UR5, PT ;  /* 0x0000000505007c0c */ /* 0x044fe4000bf06270 */
[----:B------:R-:W-:Y:S02]  /*0140*/  VIMNMX R2, PT, PT, R5, UR5, !PT ;  /* 0x0000000505027c48 */ /* 0x000fe4000ffe0100 */
[----:B------:R-:W-:Y:S01]  /*0150*/  SEL R4, RZ, 0x1, P0 ;  /* 0x00000001ff047807 */ /* 0x000fe20000000000 */
[----:B0-----:R-:W-:Y:S01]  /*0160*/  HFMA2 R6, -RZ, RZ, 0, 0 ;  /* 0x00000000ff067431 */ /* 0x001fe200000001ff */
[----:B-1----:R-:W-:-:S05]  /*0170*/  IADD3 R9, PT, PT, RZ, -R7, RZ ;  /* 0x80000007ff097210 */ /* 0x002fca0007ffe0ff */
[----:B------:R-:W-:-:S04]  /*0180*/  IMAD R9, R9, R0, RZ ;  /* 0x0000000009097224 */ /* 0x000fc800078e02ff */
[----:B------:R-:W-:Y:S01]  /*0190*/  IMAD.HI.U32 R8, R7, R9, R6 ;  /* 0x0000000907087227 */ /* 0x000fe200078e0006 */
[----:B------:R-:W-:-:S05]  /*01a0*/  IADD3 R7, PT, PT, R2, -R5, -R4 ;  /* 0x8000000502077210 */ /* 0x000fca0007ffe804 */
[----:B------:R-:W-:-:S04]  /*01b0*/  IMAD.HI.U32 R9, R8, R7, RZ ;  /* 0x0000000708097227 */ /* 0x000fc800078e00ff */
[----:B------:R-:W-:-:S04]  /*01c0*/  IMAD.MOV R2, RZ, RZ, -R9 ;  /* 0x000000ffff027224 */ /* 0x000fc800078e0a09 */
[----:B------:R-:W-:-:S05]  /*01d0*/  IMAD R7, R0, R2, R7 ;  /* 0x0000000200077224 */ /* 0x000fca00078e0207 */
[----:B------:R-:W-:-:S13]  /*01e0*/  ISETP.GE.U32.AND P0, PT, R7, R0, PT ;  /* 0x000000000700720c */ /* 0x000fda0003f06070 */
[-C--:B------:R-:W-:Y:S02]  /*01f0*/  @P0 IADD3 R7, PT, PT, R7, -R0.reuse, RZ ;  /* 0x8000000007070210 */ /* 0x080fe40007ffe0ff */
[----:B------:R-:W-:Y:S02]  /*0200*/  @P0 IADD3 R9, PT, PT, R9, 0x1, RZ ;  /* 0x0000000109090810 */ /* 0x000fe40007ffe0ff */
[-C--:B------:R-:W-:Y:S02]  /*0210*/  ISETP.GE.U32.AND P1, PT, R7, R0.reuse, PT ;  /* 0x000000000700720c */ /* 0x080fe40003f26070 */
[----:B------:R-:W-:-:S11]  /*0220*/  IADD3 R7, PT, PT, R5, R0, RZ ;  /* 0x0000000005077210 */ /* 0x000fd60007ffe0ff */
[----:B------:R-:W-:Y:S02]  /*0230*/  @P1 IADD3 R9, PT, PT, R9, 0x1, RZ ;  /* 0x0000000109091810 */ /* 0x000fe40007ffe0ff */
[----:B------:R-:W-:-:S05]  /*0240*/  @!P2 LOP3.LUT R9, RZ, R0, RZ, 0x33, !PT ;  /* 0x00000000ff09a212 */ /* 0x000fca00078e33ff */
[----:B------:R-:W-:Y:S01]  /*0250*/  IMAD.IADD R2, R4, 0x1, R9 ;  /* 0x0000000104027824 */ /* 0x000fe200078e0209 */
[----:B------:R-:W-:Y:S01]  /*0260*/  MOV R4, UR4 ;  /* 0x0000000400047c02 */ /* 0x000fe20008000f00 */
[----:B---3--:R-:W-:-:S07]  /*0270*/  IMAD.WIDE R8, R0, 0x4, R12 ;  /* 0x0000000400087825 */ /* 0x008fce00078e020c */
.L_x_26:
[----:B0-----:R-:W0:Y:S01]  /*0280*/  LDCU UR4, c[0x0][0x3a4] ;  /* 0x00007480ff0477ac */ /* 0x001e220008000800 */
[----:B------:R-:W-:Y:S01]  /*0290*/  BSSY.RECONVERGENT B0, `(.L_x_21) ;  /* 0x000007c000007945 */ /* 0x000fe20003800200 */
[----:B0-----:R-:W-:-:S13]  /*02a0*/  ISETP.GE.AND P0, PT, R3, UR4, PT ;  /* 0x0000000403007c0c */ /* 0x001fda000bf06270 */
[----:B-12--5:R-:W-:Y:S05]  /*02b0*/  @P0 BRA `(.L_x_22) ;  /* 0x0000000400e40947 */ /* 0x026fea0003800000 */
[----:B------:R-:W0:Y:S08]  /*02c0*/  LDC.64 R26, c[0x0][0x398] ;  /* 0x0000e600ff1a7b82 */ /* 0x000e300000000a00 */
[----:B------:R-:W1:Y:S01]  /*02d0*/  LDC.64 R14, c[0x0][0x390] ;  /* 0x0000e400ff0e7b82 */ /* 0x000e620000000a00 */
[----:B0-----:R-:W-:-:S06]  /*02e0*/  IMAD.WIDE.U32 R26, R4, 0x4, R26 ;  /* 0x00000004041a7825 */ /* 0x001fcc00078e001a */
[----:B------:R0:W5:Y:S01]  /*02f0*/  LDG.E.CONSTANT R26, desc[UR6][R26.64] ;  /* 0x000000061a1a7981 */ /* 0x000162000c1e9900 */
[----:B-1----:R-:W-:-:S05]  /*0300*/  IMAD.WIDE.U32 R14, R4, 0x4, R14 ;  /* 0x00000004040e7825 */ /* 0x002fca00078e000e */
[----:B------:R0:W5:Y:S01]  /*0310*/  LDG.E.CONSTANT R6, desc[UR6][R14.64] ;  /* 0x000000060e067981 */ /* 0x000162000c1e9900 */
[----:B------:R-:W-:-:S04]  /*0320*/  LOP3.LUT R20, R2, 0x3, RZ, 0xc0, !PT ;  /* 0x0000000302147812 */ /* 0x000fc800078ec0ff */
[----:B------:R-:W-:Y:S01]  /*0330*/  ISETP.NE.AND P0, PT, R20, 0x3, PT ;  /* 0x000000031400780c */ /* 0x000fe20003f05270 */
[----:B------:R-:W-:Y:S01]  /*0340*/  BSSY.RECONVERGENT B1, `(.L_x_23) ;  /* 0x0000030000017945 */ /* 0x000fe20003800200 */
[----:B------:R-:W-:-:S11]  /*0350*/  MOV R29, R3 ;  /* 0x00000003001d7202 */ /* 0x000fd60000000f00 */
[----:B0-----:R-:W-:Y:S05]  /*0360*/  @!P0 BRA `(.L_x_24) ;  /* 0x0000000000b48947 */ /* 0x001fea0003800000 */
[----:B------:R-:W0:Y:S01]  /*0370*/  LDC.64 R14, c[0x0][0x388] ;  /* 0x0000e200ff0e7b82 */ /* 0x000e220000000a00 */
[----:B------:R-:W-:-:S07]  /*0380*/  IMAD R19, R4, UR4, R3 ;  /* 0x0000000404137c24 */ /* 0x000fce000f8e0203 */
[----:B------:R-:W1:Y:S01]  /*0390*/  LDC.64 R16, c[0x0][0x380] ;  /* 0x0000e000ff107b82 */ /* 0x000e620000000a00 */
[----:B0-----:R-:W-:-:S05]  /*03a0*/  IMAD.WIDE R14, R19, 0x4, R14 ;  /* 0x00000004130e7825 */ /* 0x001fca00078e020e */
[----:B------:R-:W2:Y:S01]  /*03b0*/  LDG.E.CONSTANT R21, desc[UR6][R14.64] ;  /* 0x000000060e157981 */ /* 0x000ea2000c1e9900 */
[----:B-1----:R-:W-:-:S05]  /*03c0*/  IMAD.WIDE R16, R19, 0x4, R16 ;  /* 0x0000000413107825 */ /* 0x002fca00078e0210 */
[----:B------:R-:W3:Y:S01]  /*03d0*/  LDG.E.CONSTANT R19, desc[UR6][R16.64] ;  /* 0x0000000610137981 */ /* 0x000ee2000c1e9900 */
[----:B------:R-:W-:Y:S01]  /*03e0*/  ISETP.NE.AND P0, PT, R20, RZ, PT ;  /* 0x000000ff1400720c */ /* 0x000fe20003f05270 */
[----:B------:R-:W-:Y:S02]  /*03f0*/  IMAD.MOV.U32 R29, RZ, RZ, R5 ;  /* 0x000000ffff1d7224 */ /* 0x000fe400078e0005 */
[----:B--2--5:R-:W-:-:S04]  /*0400*/  FADD R18, -R6, R21 ;  /* 0x0000001506127221 */ /* 0x024fc80000000100 */
[----:B---3--:R-:W-:-:S04]  /*0410*/  FMUL R21, R19, R18 ;  /* 0x0000001213157220 */ /* 0x008fc80000400000 */
[----:B------:R-:W-:-:S05]  /*0420*/  FMUL R21, R26, R21 ;  /* 0x000000151a157220 */ /* 0x000fca0000400000 */
[----:B------:R0:W-:Y:S04]  /*0430*/  REDG.E.ADD.F32.FTZ.RN.STRONG.GPU desc[UR6][R10.64], R21 ;  /* 0x000000150a0079a6 */ /* 0x0001e8000c12f306 */
[----:B------:R0:W-:Y:S01]  /*0440*/  REDG.E.ADD.F32.FTZ.RN.STRONG.GPU desc[UR6][R12.64], R19 ;  /* 0x000000130c0079a6 */ /* 0x0001e2000c12f306 */
[----:B------:R-:W-:Y:S05]  /*0450*/  @!P0 BRA `(.L_x_24) ;  /* 0x0000000000788947 */ /* 0x000fea0003800000 */
[----:B0-----:R-:W-:-:S04]  /*0460*/  SHF.L.U32 R21, R0, 0x2, RZ ;  /* 0x0000000200157819 */ /* 0x001fc800000006ff */
[-C--:B------:R-:W-:Y:S02]  /*0470*/  IADD3 R14, P1, PT, R14, R21.reuse, RZ ;  /* 0x000000150e0e7210 */ /* 0x080fe40007f3e0ff */
[----:B------:R-:W-:Y:S02]  /*0480*/  IADD3 R18, P0, PT, R16, R21, RZ ;  /* 0x0000001510127210 */ /* 0x000fe40007f1e0ff */
[----:B------:R-:W-:Y:S02]  /*0490*/  IADD3.X R15, PT, PT, RZ, R15, RZ, P1, !PT ;  /* 0x0000000fff0f7210 */ /* 0x000fe40000ffe4ff */
[----:B------:R-:W-:-:S03]  /*04a0*/  IADD3.X R19, PT, PT, RZ, R17, RZ, P0, !PT ;  /* 0x00000011ff137210 */ /* 0x000fc600007fe4ff */
[----:B------:R-:W2:Y:S04]  /*04b0*/  LDG.E.CONSTANT R17, desc[UR6][R14.64] ;  /* 0x000000060e117981 */ /* 0x000ea8000c1e9900 */
[----:B------:R-:W3:Y:S01]  /*04c0*/  LDG.E.CONSTANT R23, desc[UR6][R18.64] ;  /* 0x0000000612177981 */ /* 0x000ee2000c1e9900 */
[----:B------:R-:W-:Y:S02]  /*04d0*/  ISETP.NE.AND P0, PT, R20, 0x1, PT ;  /* 0x000000011400780c */ /* 0x000fe40003f05270 */
[----:B------:R-:W-:Y:S01]  /*04e0*/  MOV R29, R7 ;  /* 0x00000007001d7202 */ /* 0x000fe20000000f00 */
[----:B--2---:R-:W-:-:S04]  /*04f0*/  FADD R16, -R6, R17 ;  /* 0x0000001106107221 */ /* 0x004fc80000000100 */
[----:B---3--:R-:W-:Y:S01]  /*0500*/  FMUL R25, R23, R16 ;  /* 0x0000001017197220 */ /* 0x008fe20000400000 */
[----:B------:R-:W-:-:S04]  /*0510*/  IMAD.WIDE R16, R0, 0x4, R10 ;  /* 0x0000000400107825 */ /* 0x000fc800078e020a */
[----:B------:R-:W-:-:S05]  /*0520*/  FMUL R25, R26, R25 ;  /* 0x000000191a197220 */ /* 0x000fca0000400000 */
[----:B------:R1:W-:Y:S04]  /*0530*/  REDG.E.ADD.F32.FTZ.RN.STRONG.GPU desc[UR6][R16.64], R25 ;  /* 0x00000019100079a6 */ /* 0x0003e8000c12f306 */
[----:B------:R1:W-:Y:S01]  /*0540*/  REDG.E.ADD.F32.FTZ.RN.STRONG.GPU desc[UR6][R8.64], R23 ;  /* 0x00000017080079a6 */ /* 0x0003e2000c12f306 */
[----:B------:R-:W-:Y:S05]  /*0550*/  @!P0 BRA `(.L_x_24) ;  /* 0x0000000000388947 */ /* 0x000fea0003800000 */
[C---:B------:R-:W-:Y:S02]  /*0560*/  IADD3 R14, P1, PT, R21.reuse, R14, RZ ;  /* 0x0000000e150e7210 */ /* 0x040fe40007f3e0ff */
[----:B------:R-:W-:-:S03]  /*0570*/  IADD3 R18, P0, PT, R21, R18, RZ ;  /* 0x0000001215127210 */ /* 0x000fc60007f1e0ff */
[----:B------:R-:W-:Y:S01]  /*0580*/  IMAD.X R15, RZ, RZ, R15, P1 ;  /* 0x000000ffff0f7224 */ /* 0x000fe200008e060f */
[----:B------:R-:W-:-:S05]  /*0590*/  IADD3.X R19, PT, PT, RZ, R19, RZ, P0, !PT ;  /* 0x00000013ff137210 */ /* 0x000fca00007fe4ff */
[----:B------:R-:W2:Y:S04]  /*05a0*/  LDG.E.CONSTANT R15, desc[UR6][R14.64] ;  /* 0x000000060e0f7981 */ /* 0x000ea8000c1e9900 */
[----:B------:R-:W3:Y:S01]  /*05b0*/  LDG.E.CONSTANT R19, desc[UR6][R18.64] ;  /* 0x0000000612137981 */ /* 0x000ee2000c1e9900 */
[----:B-1----:R-:W-:-:S04]  /*05c0*/  IMAD.WIDE R16, R0, 0x4, R16 ;  /* 0x0000000400107825 */ /* 0x002fc800078e0210 */
[----:B--2---:R-:W-:-:S04]  /*05d0*/  FADD R20, -R6, R15 ;  /* 0x0000000f06147221 */ /* 0x004fc80000000100 */
[----:B---3--:R-:W-:-:S04]  /*05e0*/  FMUL R21, R19, R20 ;  /* 0x0000001413157220 */ /* 0x008fc80000400000 */
[----:B------:R-:W-:Y:S01]  /*05f0*/  FMUL R23, R26, R21 ;  /* 0x000000151a177220 */ /* 0x000fe20000400000 */
[----:B------:R-:W-:-:S04]  /*0600*/  IMAD.WIDE R20, R0, 0x4, R8 ;  /* 0x0000000400147825 */ /* 0x000fc800078e0208 */
[----:B------:R2:W-:Y:S04]  /*0610*/  REDG.E.ADD.F32.FTZ.RN.STRONG.GPU desc[UR6][R16.64], R23 ;  /* 0x00000017100079a6 */ /* 0x0005e8000c12f306 */
[----:B------:R2:W-:Y:S01]  /*0620*/  REDG.E.ADD.F32.FTZ.RN.STRONG.GPU desc[UR6][R20.64], R19 ;  /* 0x00000013140079a6 */ /* 0x0005e2000c12f306 */
[----:B------:R-:W-:-:S07]  /*0630*/  IADD3 R29, PT, PT, R7, R0, RZ ;  /* 0x00000000071d7210 */ /* 0x000fce0007ffe0ff */
.L_x_24:
[----:B------:R-:W-:Y:S05]  /*0640*/  BSYNC.RECONVERGENT B1 ;  /* 0x0000000000017941 */ /* 0x000fea0003800200 */
.L_x_23:
[----:B------:R-:W-:-:S13]  /*0650*/  ISETP.GE.U32.AND P0, PT, R2, 0x3, PT ;  /* 0x000000030200780c */ /* 0x000fda0003f06070 */
[----:B------:R-:W-:Y:S05]  /*0660*/  @!P0 BRA `(.L_x_22) ;  /* 0x0000000000f88947 */ /* 0x000fea0003800000 */
[----:B------:R-:W-:-:S07]  /*0670*/  SHF.L.U32 R27, R0, 0x2, RZ ;  /* 0x00000002001b7819 */ /* 0x000fce00000006ff */
.L_x_25:
[----:B----4-:R-:W3:Y:S01]  /*0680*/  LDC.64 R14, c[0x0][0x388] ;  /* 0x0000e200ff0e7b82 */ /* 0x010ee20000000a00 */
[----:B0-2---:R-:W-:-:S07]  /*0690*/  IMAD R19, R4, UR4, R29 ;  /* 0x0000000404137c24 */ /* 0x005fce000f8e021d */
[----:B-1----:R-:W0:Y:S01]  /*06a0*/  LDC.64 R16, c[0x0][0x380] ;  /* 0x0000e000ff107b82 */ /* 0x002e220000000a00 */
[----:B---3--:R-:W-:-:S05]  /*06b0*/  IMAD.WIDE R14, R19, 0x4, R14 ;  /* 0x00000004130e7825 */ /* 0x008fca00078e020e */
[----:B------:R1:W2:Y:S01]  /*06c0*/  LDG.E.CONSTANT R21, desc[UR6][R14.64] ;  /* 0x000000060e157981 */ /* 0x0002a2000c1e9900 */
[----:B0-----:R-:W-:Y:S02]  /*06d0*/  IMAD.WIDE R16, R19, 0x4, R16 ;  /* 0x0000000413107825 */ /* 0x001fe400078e0210 */
[----:B------:R-:W0:Y:S03]  /*06e0*/  LDC.64 R18, c[0x0][0x3a8] ;  /* 0x0000ea00ff127b82 */ /* 0x000e260000000a00 */
[----:B------:R-:W3:Y:S01]  /*06f0*/  LDG.E.CONSTANT R28, desc[UR6][R16.64] ;  /* 0x00000006101c7981 */ /* 0x000ee2000c1e9900 */
[----:B------:R-:W-:-:S04]  /*0700*/  IADD3 R24, P0, PT, R27, R16, RZ ;  /* 0x000000101b187210 */ /* 0x000fc80007f1e0ff */
[----:B------:R-:W-:Y:S02]  /*0710*/  IADD3.X R25, PT, PT, RZ, R17, RZ, P0, !PT ;  /* 0x00000011ff197210 */ /* 0x000fe400007fe4ff */
[----:B-1----:R-:W-:-:S05]  /*0720*/  IADD3 R14, P0, PT, R27, R14, RZ ;  /* 0x0000000e1b0e7210 */ /* 0x002fca0007f1e0ff */
[----:B------:R-:W-:-:S05]  /*0730*/  IMAD.X R15, RZ, RZ, R15, P0 ;  /* 0x000000ffff0f7224 */ /* 0x000fca00000e060f */
[----:B------:R-:W4:Y:S01]  /*0740*/  LDG.E.CONSTANT R17, desc[UR6][R14.64] ;  /* 0x000000060e117981 */ /* 0x000f22000c1e9900 */
[----:B--2--5:R-:W-:-:S04]  /*0750*/  FADD R21, -R6, R21 ;  /* 0x0000001506157221 */ /* 0x024fc80000000100 */
[----:B---3--:R-:W-:-:S04]  /*0760*/  FMUL R21, R28, R21 ;  /* 0x000000151c157220 */ /* 0x008fc80000400000 */
[----:B------:R-:W-:Y:S01]  /*0770*/  FMUL R23, R26, R21 ;  /* 0x000000151a177220 */ /* 0x000fe20000400000 */
[----:B0-----:R-:W-:-:S05]  /*0780*/  IMAD.WIDE.U32 R20, R29, 0x4, R18 ;  /* 0x000000041d147825 */ /* 0x001fca00078e0012 */
[----:B------:R0:W-:Y:S02]  /*0790*/  REDG.E.ADD.F32.FTZ.RN.STRONG.GPU desc[UR6][R20.64], R23 ;  /* 0x00000017140079a6 */ /* 0x0001e4000c12f306 */
[----:B0-----:R-:W0:Y:S02]  /*07a0*/  LDC.64 R20, c[0x0][0x3b0] ;  /* 0x0000ec00ff147b82 */ /* 0x001e240000000a00 */
[----:B0-----:R-:W-:-:S05]  /*07b0*/  IMAD.WIDE.U32 R22, R29, 0x4, R20 ;  /* 0x000000041d167825 */ /* 0x001fca00078e0014 */
[----:B------:R0:W-:Y:S04]  /*07c0*/  REDG.E.ADD.F32.FTZ.RN.STRONG.GPU desc[UR6][R22.64], R28 ;  /* 0x0000001c160079a6 */ /* 0x0001e8000c12f306 */
[----:B0-----:R-:W2:Y:S01]  /*07d0*/  LDG.E.CONSTANT R28, desc[UR6][R24.64] ;  /* 0x00000006181c7981 */ /* 0x001ea2000c1e9900 */
[----:B----4-:R-:W-:Y:S01]  /*07e0*/  FADD R17, -R6, R17 ;  /* 0x0000001106117221 */ /* 0x010fe20000000100 */
[----:B------:R-:W-:-:S05]  /*07f0*/  IADD3 R29, PT, PT, R0, R29, RZ ;  /* 0x0000001d001d7210 */ /* 0x000fca0007ffe0ff */
[----:B------:R-:W-:-:S04]  /*0800*/  IMAD.WIDE.U32 R22, R29, 0x4, R18 ;  /* 0x000000041d167825 */ /* 0x000fc800078e0012 */
[----:B--2---:R-:W-:-:S04]  /*0810*/  FMUL R17, R28, R17 ;  /* 0x000000111c117220 */ /* 0x004fc80000400000 */
[----:B------:R-:W-:-:S05]  /*0820*/  FMUL R17, R26, R17 ;  /* 0x000000111a117220 */ /* 0x000fca0000400000 */
[----:B------:R0:W-:Y:S02]  /*0830*/  REDG.E.ADD.F32.FTZ.RN.STRONG.GPU desc[UR6][R22.64], R17 ;  /* 0x00000011160079a6 */ /* 0x0001e4000c12f306 */
[----:B0-----:R-:W-:-:S05]  /*0840*/  IMAD.WIDE.U32 R16, R29, 0x4, R20 ;  /* 0x000000041d107825 */ /* 0x001fca00078e0014 */
[----:B------:R0:W-:Y:S02]  /*0850*/  REDG.E.ADD.F32.FTZ.RN.STRONG.GPU desc[UR6][R16.64], R28 ;  /* 0x0000001c100079a6 */ /* 0x0001e4000c12f306 */
[----:B0-----:R-:W-:-:S04]  /*0860*/  IADD3 R16, P0, PT, R27, R24, RZ ;  /* 0x000000181b107210 */ /* 0x001fc80007f1e0ff */
[----:B------:R-:W-:Y:S02]  /*0870*/  IADD3.X R17, PT, PT, RZ, R25, RZ, P0, !PT ;  /* 0x00000019ff117210 */ /* 0x000fe400007fe4ff */
[C---:B------:R-:W-:Y:S02]  /*0880*/  IADD3 R24, P1, PT, R27.reuse, R16, RZ ;  /* 0x000000101b187210 */ /* 0x040fe40007f3e0ff */
[----:B------:R-:W-:Y:S01]  /*0890*/  IADD3 R14, P0, PT, R27, R14, RZ ;  /* 0x0000000e1b0e7210 */ /* 0x000fe20007f1e0ff */
[----:B------:R-:W2:Y:S01]  /*08a0*/  LDG.E.CONSTANT R22, desc[UR6][R16.64] ;  /* 0x0000000610167981 */ /* 0x000ea2000c1e9900 */
[----:B------:R-:W-:Y:S02]  /*08b0*/  IADD3.X R25, PT, PT, RZ, R17, RZ, P1, !PT ;  /* 0x00000011ff197210 */ /* 0x000fe40000ffe4ff */
[----:B------:R-:W-:-:S03]  /*08c0*/  IADD3.X R15, PT, PT, RZ, R15, RZ, P0, !PT ;  /* 0x0000000fff0f7210 */ /* 0x000fc600007fe4ff */
[----:B------:R-:W3:Y:S04]  /*08d0*/  LDG.E.CONSTANT R24, desc[UR6][R24.64] ;  /* 0x0000000618187981 */ /* 0x000ee8000c1e9900 */
[----:B------:R0:W4:Y:S02]  /*08e0*/  LDG.E.CONSTANT R25, desc[UR6][R14.64] ;  /* 0x000000060e197981 */ /* 0x000124000c1e9900 */
[----:B0-----:R-:W-:-:S05]  /*08f0*/  IADD3 R14, P0, PT, R27, R14, RZ ;  /* 0x0000000e1b0e7210 */ /* 0x001fca0007f1e0ff */
[----:B------:R-:W-:-:S05]  /*0900*/  IMAD.X R15, RZ, RZ, R15, P0 ;  /* 0x000000ffff0f7224 */ /* 0x000fca00000e060f */
[----:B------:R0:W3:Y:S01]  /*0910*/  LDG.E.CONSTANT R23, desc[UR6][R14.64] ;  /* 0x000000060e177981 */ /* 0x0000e2000c1e9900 */
[----:B------:R-:W-:-:S05]  /*0920*/  IADD3 R29, PT, PT, R29, R0, RZ ;  /* 0x000000001d1d7210 */ /* 0x000fca0007ffe0ff */
[----:B0-----:R-:W-:-:S04]  /*0930*/  IMAD.WIDE.U32 R14, R29, 0x4, R20 ;  /* 0x000000041d0e7825 */ /* 0x001fc800078e0014 */
[----:B----4-:R-:W-:-:S04]  /*0940*/  FADD R28, -R6, R25 ;  /* 0x00000019061c7221 */ /* 0x010fc80000000100 */
[----:B--2---:R-:W-:-:S04]  /*0950*/  FMUL R17, R22, R28 ;  /* 0x0000001c16117220 */ /* 0x004fc80000400000 */
[----:B------:R-:W-:Y:S01]  /*0960*/  FMUL R28, R26, R17 ;  /* 0x000000111a1c7220 */ /* 0x000fe20000400000 */
[----:B------:R-:W-:-:S05]  /*0970*/  IMAD.WIDE.U32 R16, R29, 0x4, R18 ;  /* 0x000000041d107825 */ /* 0x000fca00078e0012 */
[----:B------:R4:W-:Y:S04]  /*0980*/  REDG.E.ADD.F32.FTZ.RN.STRONG.GPU desc[UR6][R16.64], R28 ;  /* 0x0000001c100079a6 */ /* 0x0009e8000c12f306 */
[----:B------:R4:W-:Y:S01]  /*0990*/  REDG.E.ADD.F32.FTZ.RN.STRONG.GPU desc[UR6][R14.64], R22 ;  /* 0x000000160e0079a6 */ /* 0x0009e2000c12f306 */
[----:B---3--:R-:W-:Y:S01]  /*09a0*/  FADD R25, -R6, R23 ;  /* 0x0000001706197221 */ /* 0x008fe20000000100 */
[----:B------:R-:W-:-:S04]  /*09b0*/  IADD3 R23, PT, PT, R29, R0, RZ ;  /* 0x000000001d177210 */ /* 0x000fc80007ffe0ff */
[----:B------:R-:W-:Y:S01]  /*09c0*/  IADD3 R29, PT, PT, R23, R0, RZ ;  /* 0x00000000171d7210 */ /* 0x000fe20007ffe0ff */
[----:B------:R-:W-:-:S03]  /*09d0*/  FMUL R25, R24, R25 ;  /* 0x0000001918197220 */ /* 0x000fc60000400000 */
[----:B------:R-:W-:Y:S01]  /*09e0*/  ISETP.GE.AND P0, PT, R29, UR4, PT ;  /* 0x000000041d007c0c */ /* 0x000fe2000bf06270 */
[----:B------:R-:W-:-:S04]  /*09f0*/  IMAD.WIDE.U32 R18, R23, 0x4, R18 ;  /* 0x0000000417127825 */ /* 0x000fc800078e0012 */
[----:B------:R-:W-:Y:S01]  /*0a00*/  FMUL R25, R26, R25 ;  /* 0x000000191a197220 */ /* 0x000fe20000400000 */
[----:B------:R-:W-:-:S04]  /*0a10*/  IMAD.WIDE.U32 R20, R23, 0x4, R20 ;  /* 0x0000000417147825 */ /* 0x000fc800078e0014 */
[----:B------:R4:W-:Y:S04]  /*0a20*/  REDG.E.ADD.F32.FTZ.RN.STRONG.GPU desc[UR6][R18.64], R25 ;  /* 0x00000019120079a6 */ /* 0x0009e8000c12f306 */
[----:B------:R4:W-:Y:S01]  /*0a30*/  REDG.E.ADD.F32.FTZ.RN.STRONG.GPU desc[UR6][R20.64], R24 ;  /* 0x00000018140079a6 */ /* 0x0009e2000c12f306 */
[----:B------:R-:W-:Y:S05]  /*0a40*/  @!P0 BRA `(.L_x_25) ;  /* 0xfffffffc000c8947 */ /* 0x000fea000383ffff */
.L_x_22:
[----:B------:R-:W-:Y:S05]  /*0a50*/  BSYNC.RECONVERGENT B0 ;  /* 0x0000000000007941 */ /* 0x000fea0003800200 */
.L_x_21:
[----:B----4-:R-:W3:Y:S01]  /*0a60*/  LDC R15, c[0x0][0x370] ;  /* 0x0000dc00ff0f7b82 */ /* 0x010ee20000000800 */
[----:B------:R-:W4:Y:S01]  /*0a70*/  LDCU UR4, c[0x0][0x3a0] ;  /* 0x00007400ff0477ac */ /* 0x000f220008000800 */
[----:B---3--:R-:W-:-:S04]  /*0a80*/  IADD3 R4, PT, PT, R15, R4, RZ ;  /* 0x000000040f047210 */ /* 0x008fc80007ffe0ff */
[----:B----4-:R-:W-:-:S13]  /*0a90*/  ISETP.GE.AND P0, PT, R4, UR4, PT ;  /* 0x0000000404007c0c */ /* 0x010fda000bf06270 */
[----:B------:R-:W-:Y:S05]  /*0aa0*/  @!P0 BRA `(.L_x_26) ;  /* 0xfffffff400f48947 */ /* 0x000fea000383ffff */
[----:B------:R-:W-:Y:S05]  /*0ab0*/  EXIT ;  /* 0x000000000000794d */ /* 0x000fea0003800000 */
.L_x_27:
        /* <DEDUP_REMOVED lines=12> */
.L_x_59:


//--------------------- .text._Z22LayerNormGradBetaGammaIffEvPKT_S2_PKT0_S5_iiPS3_S6_ --------------------------
	.section	.text._Z22LayerNormGradBetaGammaIffEvPKT_S2_PKT0_S5_iiPS3_S6_,"ax",@progbits
	.align	128
        .global         _Z22LayerNormGradBetaGammaIffEvPKT_S2_PKT0_S5_iiPS3_S6_
        .type           _Z22LayerNormGradBetaGammaIffEvPKT_S2_PKT0_S5_iiPS3_S6_,@function
        .size           _Z22LayerNormGradBetaGammaIffEvPKT_S2_PKT0_S5_iiPS3_S6_,(.L_x_60 - _Z22LayerNormGradBetaGammaIffEvPKT_S2_PKT0_S5_iiPS3_S6_)
        .other          _Z22LayerNormGradBetaGammaIffEvPKT_S2_PKT0_S5_iiPS3_S6_,@"STO_CUDA_ENTRY STV_DEFAULT"
_Z22LayerNormGradBetaGammaIffEvPKT_S2_PKT0_S5_iiPS3_S6_:
.text._Z22LayerNormGradBetaGammaIffEvPKT_S2_PKT0_S5_iiPS3_S6_:
[----:B------:R-:W-:Y:S01]  /*0000*/  LDC R1, c[0x0][0x37c] ;  /* 0x0000df00ff017b82 */ /* 0x000fe20000000800 */
[----:B------:R-:W0:Y:S07]  /*0010*/  S2R R3, SR_TID.X ;  /* 0x0000000000037919 */ /* 0x000e2e0000002100 */
[----:B------:R-:W0:Y:S08]  /*0020*/  S2UR UR4, SR_CTAID.X ;  /* 0x00000000000479c3 */ /* 0x000e300000002500 */
[----:B------:R-:W0:Y:S08]  /*0030*/  LDC R2, c[0x0][0x360] ;  /* 0x0000d800ff027b82 */ /* 0x000e300000000800 */
[----:B------:R-:W1:Y:S01]  /*0040*/  LDC R0, c[0x0][0x3a4] ;  /* 0x0000e900ff007b82 */ /* 0x000e620000000800 */
[----:B0-----:R-:W-:-:S05]  /*0050*/  IMAD R3, R2, UR4, R3 ;  /* 0x0000000402037c24 */ /* 0x001fca000f8e0203 */
[----:B-1----:R-:W-:-:S13]  /*0060*/  ISETP.GE.AND P0, PT, R3, R0, PT ;  /* 0x000000000300720c */ /* 0x002fda0003f06270 */
[----:B------:R-:W-:Y:S05]  /*0070*/  @P0 EXIT ;  /* 0x000000000000094d */ /* 0x000fea0003800000 */
[----:B------:R-:W0:Y:S01]  /*0080*/  LDCU UR8, c[0x0][0x3a0] ;  /* 0x00007400ff0877ac */ /* 0x000e220008000800 */
[----:B------:R-:W-:Y:S01]  /*0090*/  HFMA2 R9, -RZ, RZ, 0, 0 ;  /* 0x00000000ff097431 */ /* 0x000fe200000001ff */
[----:B------:R-:W-:Y:S01]  /*00a0*/  MOV R26, RZ ;  /* 0x000000ff001a7202 */ /* 0x000fe20000000f00 */
[----:B------:R-:W1:Y:S01]  /*00b0*/  LDCU.64 UR16, c[0x0][0x358] ;  /* 0x00006b00ff1077ac */ /* 0x000e620008000a00 */
[----:B0-----:R-:W-:-:S09]  /*00c0*/  UISETP.GE.AND UP0, UPT, UR8, 0x1, UPT ;  /* 0x000000010800788c */ /* 0x001fd2000bf06270 */
[----:B-1----:R-:W-:Y:S05]  /*00d0*/  BRA.U !UP0, `(.L_x_28) ;  /* 0x0000000d085c7547 */ /* 0x002fea000b800000 */
[----:B------:R-:W-:Y:S01]  /*00e0*/  UISETP.GE.U32.AND UP1, UPT, UR8, 0x8, UPT ;  /* 0x000000080800788c */ /* 0x000fe2000bf26070 */
[----:B------:R-:W-:Y:S01]  /*00f0*/  MOV R26, RZ ;  /* 0x000000ff001a7202 */ /* 0x000fe20000000f00 */
[----:B------:R-:W-:Y:S01]  /*0100*/  ULOP3.LUT UR9, UR8, 0x7, URZ, 0xc0, !UPT ;  /* 0x0000000708097892 */ /* 0x000fe2000f8ec0ff */
[----:B------:R-:W-:Y:S02]  /*0110*/  MOV R4, RZ ;  /* 0x000000ff00047202 */ /* 0x000fe40000000f00 */
[----:B------:R-:W-:Y:S01]  /*0120*/  MOV R9, RZ ;  /* 0x000000ff00097202 */ /* 0x000fe20000000f00 */
[----:B------:R-:W-:-:S03]  /*0130*/  UISETP.NE.AND UP0, UPT, UR9, URZ, UPT ;  /* 0x000000ff0900728c */ /* 0x000fc6000bf05270 */
[----:B------:R-:W-:Y:S08]  /*0140*/  BRA.U !UP1, `(.L_x_29) ;  /* 0x0000000509a07547 */ /* 0x000ff0000b800000 */
[----:B------:R-:W0:Y:S01]  /*0150*/  LDCU.128 UR12, c[0x0][0x390] ;  /* 0x00007200ff0c77ac */ /* 0x000e220008000c00 */
[----:B------:R-:W-:Y:S01]  /*0160*/  HFMA2 R26, -RZ, RZ, 0, 0 ;  /* 0x00000000ff1a7431 */ /* 0x000fe200000001ff */
[----:B------:R-:W-:Y:S01]  /*0170*/  MOV R5, R3 ;  /* 0x0000000300057202 */ /* 0x000fe20000000f00 */
[----:B------:R-:W-:-:S04]  /*0180*/  ULOP3.LUT UR10, UR8, 0x7ffffff8, URZ, 0xc0, !UPT ;  /* 0x7ffffff8080a7892 */ /* 0x000fc8000f8ec0ff */
[----:B------:R-:W-:Y:S02]  /*0190*/  UIADD3 UR11, UPT, UPT, -UR10, URZ, URZ ;  /* 0x000000ff0a0b7290 */ /* 0x000fe4000fffe1ff */
[----:B------:R-:W-:Y:S01]  /*01a0*/  MOV R4, UR10 ;  /* 0x0000000a00047c02 */ /* 0x000fe20008000f00 */
[----:B0-----:R-:W-:Y:S02]  /*01b0*/  UIADD3 UR6, UP1, UPT, UR12, 0x10, URZ ;  /* 0x000000100c067890 */ /* 0x001fe4000ff3e0ff */
[----:B------:R-:W-:Y:S02]  /*01c0*/  UIADD3 UR4, UP2, UPT, UR14, 0x10, URZ ;  /* 0x000000100e047890 */ /* 0x000fe4000ff5e0ff */
[----:B------:R-:W-:Y:S02]  /*01d0*/  UIADD3.X UR7, UPT, UPT, URZ, UR13, URZ, UP1, !UPT ;  /* 0x0000000dff077290 */ /* 0x000fe40008ffe4ff */
[----:B------:R-:W-:Y:S01]  /*01e0*/  UIADD3.X UR5, UPT, UPT, URZ, UR15, URZ, UP2, !UPT ;  /* 0x0000000fff057290 */ /* 0x000fe200097fe4ff */
[----:B------:R-:W-:-:S02]  /*01f0*/  MOV R12, UR6 ;  /* 0x00000006000c7c02 */ /* 0x000fc40008000f00 */
[----:B------:R-:W-:Y:S02]  /*0200*/  MOV R10, UR4 ;  /* 0x00000004000a7c02 */ /* 0x000fe40008000f00 */
[----:B------:R-:W-:Y:S02]  /*0210*/  MOV R13, UR7 ;  /* 0x00000007000d7c02 */ /* 0x000fe40008000f00 */
[----:B------:R-:W-:-:S07]  /*0220*/  MOV R11, UR5 ;  /* 0x00000005000b7c02 */ /* 0x000fce0008000f00 */
.L_x_30:
[----:B------:R-:W0:Y:S01]  /*0230*/  LDC.64 R18, c[0x0][0x388] ;  /* 0x0000e200ff127b82 */ /* 0x000e220000000a00 */
[----:B------:R-:W2:Y:S04]  /*0240*/  LDG.E.CONSTANT R15, desc[UR16][R12.64+-0x10] ;  /* 0xfffff0100c0f7981 */ /* 0x000ea8000c1e9900 */
[----:B------:R-:W3:Y:S03]  /*0250*/  LDG.E.CONSTANT R22, desc[UR16][R10.64+-0x10] ;  /* 0xfffff0100a167981 */ /* 0x000ee6000c1e9900 */
[----:B------:R-:W1:Y:S01]  /*0260*/  LDC.64 R20, c[0x0][0x380] ;  /* 0x0000e000ff147b82 */ /* 0x000e620000000a00 */
[----:B------:R-:W4:Y:S04]  /*0270*/  LDG.E.CONSTANT R25, desc[UR16][R12.64+-0xc] ;  /* 0xfffff4100c197981 */ /* 0x000f28000c1e9900 */
[----:B------:R-:W5:Y:S04]  /*0280*/  LDG.E.CONSTANT R2, desc[UR16][R10.64+-0xc] ;  /* 0xfffff4100a027981 */ /* 0x000f68000c1e9900 */
[----:B------:R-:W5:Y:S01]  /*0290*/  LDG.E.CONSTANT R8, desc[UR16][R10.64+-0x8] ;  /* 0xfffff8100a087981 */ /* 0x000f62000c1e9900 */
[----:B0-----:R-:W-:-:S05]  /*02a0*/  IMAD.WIDE R18, R5, 0x4, R18 ;  /* 0x0000000405127825 */ /* 0x001fca00078e0212 */
[----:B------:R-:W2:Y:S01]  /*02b0*/  LDG.E.CONSTANT R14, desc[UR16][R18.64] ;  /* 0x00000010120e7981 */ /* 0x000ea2000c1e9900 */
[----:B-1----:R-:W-:-:S05]  /*02c0*/  IMAD.WIDE R20, R5, 0x4, R20 ;  /* 0x0000000405147825 */ /* 0x002fca00078e0214 */
[----:B------:R-:W3:Y:S01]  /*02d0*/  LDG.E.CONSTANT R7, desc[UR16][R20.64] ;  /* 0x0000001014077981 */ /* 0x000ee2000c1e9900 */
[----:B------:R-:W-:-:S03]  /*02e0*/  IMAD.WIDE R28, R0, 0x4, R18 ;  /* 0x00000004001c7825 */ /* 0x000fc600078e0212 */
[----:B------:R-:W5:Y:S01]  /*02f0*/  LDG.E.CONSTANT R18, desc[UR16][R12.64+-0x8] ;  /* 0xfffff8100c127981 */ /* 0x000f62000c1e9900 */
[----:B------:R-:W-:-:S03]  /*0300*/  IMAD.WIDE R16, R0, 0x4, R20 ;  /* 0x0000000400107825 */ /* 0x000fc600078e0214 */
[----:B------:R0:W4:Y:S04]  /*0310*/  LDG.E.CONSTANT R23, desc[UR16][R28.64] ;  /* 0x000000101c177981 */ /* 0x000128000c1e9900 */
[----:B------:R1:W5:Y:S01]  /*0320*/  LDG.E.CONSTANT R6, desc[UR16][R16.64] ;  /* 0x0000001010067981 */ /* 0x000362000c1e9900 */
[----:B0-----:R-:W-:-:S05]  /*0330*/  IMAD.WIDE R28, R0, 0x4, R28 ;  /* 0x00000004001c7825 */ /* 0x001fca00078e021c */
[----:B------:R0:W5:Y:S01]  /*0340*/  LDG.E.CONSTANT R19, desc[UR16][R28.64] ;  /* 0x000000101c137981 */ /* 0x000162000c1e9900 */
[----:B------:R-:W-:-:S05]  /*0350*/  IMAD.WIDE R20, R0, 0x4, R16 ;  /* 0x0000000400147825 */ /* 0x000fca00078e0210 */
[----:B------:R5:W5:Y:S01]  /*0360*/  LDG.E.CONSTANT R24, desc[UR16][R20.64] ;  /* 0x0000001014187981 */ /* 0x000b62000c1e9900 */
[----:B-1----:R-:W-:-:S04]  /*0370*/  IMAD.WIDE R16, R0, 0x4, R20 ;  /* 0x0000000400107825 */ /* 0x002fc800078e0214 */
[----:B--2---:R-:W-:-:S04]  /*0380*/  FADD R14, R14, -R15 ;  /* 0x8000000f0e0e7221 */ /* 0x004fc80000000000 */
[----:B---3--:R-:W-:Y:S01]  /*0390*/  FMUL R27, R7, R14 ;  /* 0x0000000e071b7220 */ /* 0x008fe20000400000 */
[----:B------:R-:W-:-:S04]  /*03a0*/  IMAD.WIDE R14, R0, 0x4, R28 ;  /* 0x00000004000e7825 */ /* 0x000fc800078e021c */
[----:B0-----:R-:W-:Y:S02]  /*03b0*/  FFMA R29, R27, R22, R9 ;  /* 0x000000161b1d7223 */ /* 0x001fe40000000009 */
[----:B------:R-:W2:Y:S04]  /*03c0*/  LDG.E.CONSTANT R22, desc[UR16][R12.64+-0x4] ;  /* 0xfffffc100c167981 */ /* 0x000ea8000c1e9900 */
[----:B------:R-:W2:Y:S01]  /*03d0*/  LDG.E.CONSTANT R27, desc[UR16][R14.64] ;  /* 0x000000100e1b7981 */ /* 0x000ea2000c1e9900 */
[----:B----4-:R-:W-:-:S03]  /*03e0*/  FADD R23, R23, -R25 ;  /* 0x8000001917177221 */ /* 0x010fc60000000000 */
[----:B------:R0:W3:Y:S01]  /*03f0*/  LDG.E.CONSTANT R9, desc[UR16][R16.64] ;  /* 0x0000001010097981 */ /* 0x0000e2000c1e9900 */
[----:B-----5:R-:W-:-:S03]  /*0400*/  FMUL R20, R6, R23 ;  /* 0x0000001706147220 */ /* 0x020fc60000400000 */
[----:B------:R-:W4:Y:S01]  /*0410*/  LDG.E.CONSTANT R25, desc[UR16][R10.64+-0x4] ;  /* 0xfffffc100a197981 */ /* 0x000f22000c1e9900 */
[----:B------:R-:W-:Y:S01]  /*0420*/  FFMA R21, R20, R2, R29 ;  /* 0x0000000214157223 */ /* 0x000fe2000000001d */
[C---:B------:R-:W-:Y:S02]  /*0430*/  IMAD.WIDE R28, R0.reuse, 0x4, R14 ;  /* 0x00000004001c7825 */ /* 0x040fe400078e020e */
[----:B------:R-:W5:Y:S04]  /*0440*/  LDG.E.CONSTANT R2, desc[UR16][R12.64] ;  /* 0x000000100c027981 */ /* 0x000f68000c1e9900 */
[----:B------:R1:W5:Y:S01]  /*0450*/  LDG.E.CONSTANT R23, desc[UR16][R28.64] ;  /* 0x000000101c177981 */ /* 0x000362000c1e9900 */
[----:B------:R-:W-:Y:S01]  /*0460*/  FADD R20, R19, -R18 ;  /* 0x8000001213147221 */ /* 0x000fe20000000000 */
[----:B------:R-:W-:-:S04]  /*0470*/  IMAD.WIDE R18, R0, 0x4, R28 ;  /* 0x0000000400127825 */ /* 0x000fc800078e021c */
[----:B------:R-:W-:Y:S01]  /*0480*/  FMUL R20, R24, R20 ;  /* 0x0000001418147220 */ /* 0x000fe20000400000 */
[----:B0-----:R-:W-:-:S04]  /*0490*/  IMAD.WIDE R16, R0, 0x4, R16 ;  /* 0x0000000400107825 */ /* 0x001fc800078e0210 */
[----:B------:R-:W-:-:S04]  /*04a0*/  IMAD.WIDE R14, R0, 0x4, R18 ;  /* 0x00000004000e7825 */ /* 0x000fc800078e0212 */
[----:B------:R-:W-:Y:S01]  /*04b0*/  FFMA R8, R20, R8, R21 ;  /* 0x0000000814087223 */ /* 0x000fe20000000015 */
[----:B------:R-:W5:Y:S01]  /*04c0*/  LDG.E.CONSTANT R18, desc[UR16][R18.64] ;  /* 0x0000001012127981 */ /* 0x000f62000c1e9900 */
[----:B-1----:R-:W-:-:S04]  /*04d0*/  IMAD.WIDE R28, R0, 0x4, R16 ;  /* 0x00000004001c7825 */ /* 0x002fc800078e0210 */
[----:B------:R-:W-:Y:S01]  /*04e0*/  FADD R7, R7, R26 ;  /* 0x0000001a07077221 */ /* 0x000fe20000000000 */
[----:B------:R0:W5:Y:S01]  /*04f0*/  LDG.E.CONSTANT R16, desc[UR16][R16.64] ;  /* 0x0000001010107981 */ /* 0x000162000c1e9900 */
[----:B------:R-:W-:-:S03]  /*0500*/  IMAD.WIDE R20, R0, 0x4, R14 ;  /* 0x0000000400147825 */ /* 0x000fc600078e020e */
[----:B------:R-:W5:Y:S04]  /*0510*/  LDG.E.CONSTANT R14, desc[UR16][R14.64] ;  /* 0x000000100e0e7981 */ /* 0x000f68000c1e9900 */
[----:B------:R-:W5:Y:S04]  /*0520*/  LDG.E.CONSTANT R20, desc[UR16][R20.64] ;  /* 0x0000001014147981 */ /* 0x000f68000c1e9900 */
[----:B------:R-:W5:Y:S01]  /*0530*/  LDG.E.CONSTANT R15, desc[UR16][R12.64+0x4] ;  /* 0x000004100c0f7981 */ /* 0x000f62000c1e9900 */
[----:B0-----:R-:W-:-:S03]  /*0540*/  FADD R17, R7, R6 ;  /* 0x0000000607117221 */ /* 0x001fc60000000000 */
[----:B------:R-:W5:Y:S04]  /*0550*/  LDG.E.CONSTANT R21, desc[UR16][R10.64] ;  /* 0x000000100a157981 */ /* 0x000f68000c1e9900 */
[----:B------:R-:W5:Y:S01]  /*0560*/  LDG.E.CONSTANT R7, desc[UR16][R12.64+0x8] ;  /* 0x000008100c077981 */ /* 0x000f62000c1e9900 */
[----:B------:R-:W-:-:S03]  /*0570*/  FADD R24, R17, R24 ;  /* 0x0000001811187221 */ /* 0x000fc60000000000 */
[----:B------:R-:W5:Y:S04]  /*0580*/  LDG.E.CONSTANT R6, desc[UR16][R10.64+0x4] ;  /* 0x000004100a067981 */ /* 0x000f68000c1e9900 */
[----:B------:R-:W5:Y:S01]  /*0590*/  LDG.E.CONSTANT R17, desc[UR16][R10.64+0x8] ;  /* 0x000008100a117981 */ /* 0x000f62000c1e9900 */
[----:B--2---:R-:W-:-:S03]  /*05a0*/  FADD R27, R27, -R22 ;  /* 0x800000161b1b7221 */ /* 0x004fc60000000000 */
[----:B------:R0:W2:Y:S01]  /*05b0*/  LDG.E.CONSTANT R22, desc[UR16][R28.64] ;  /* 0x000000101c167981 */ /* 0x0000a2000c1e9900 */
[----:B---3--:R-:W-:Y:S01]  /*05c0*/  FMUL R27, R9, R27 ;  /* 0x0000001b091b7220 */ /* 0x008fe20000400000 */
[----:B0-----:R-:W-:-:S04]  /*05d0*/  IMAD.WIDE R28, R0, 0x4, R28 ;  /* 0x00000004001c7825 */ /* 0x001fc800078e021c */
[----:B----4-:R-:W-:Y:S02]  /*05e0*/  FFMA R8, R27, R25, R8 ;  /* 0x000000191b087223 */ /* 0x010fe40000000008 */
[----:B------:R0:W3:Y:S01]  /*05f0*/  LDG.E.CONSTANT R25, desc[UR16][R12.64+0xc] ;  /* 0x00000c100c197981 */ /* 0x0000e2000c1e9900 */
[----:B------:R-:W-:-:S03]  /*0600*/  IMAD.WIDE R26, R0, 0x4, R28 ;  /* 0x00000004001a7825 */ /* 0x000fc600078e021c */
[----:B------:R-:W4:Y:S01]  /*0610*/  LDG.E.CONSTANT R19, desc[UR16][R28.64] ;  /* 0x000000101c137981 */ /* 0x000f22000c1e9900 */
[----:B-----5:R-:W-:-:S03]  /*0620*/  FADD R23, R23, -R2 ;  /* 0x8000000217177221 */ /* 0x020fc60000000000 */
[----:B------:R1:W5:Y:S04]  /*0630*/  LDG.E.CONSTANT R2, desc[UR16][R10.64+0xc] ;  /* 0x00000c100a027981 */ /* 0x000368000c1e9900 */
[----:B------:R-:W5:Y:S01]  /*0640*/  LDG.E.CONSTANT R26, desc[UR16][R26.64] ;  /* 0x000000101a1a7981 */ /* 0x000f62000c1e9900 */
[----:B------:R-:W-:Y:S01]  /*0650*/  FADD R9, R24, R9 ;  /* 0x0000000918097221 */ /* 0x000fe20000000000 */
[----:B------:R-:W-:-:S03]  /*0660*/  FMUL R23, R16, R23 ;  /* 0x0000001710177220 */ /* 0x000fc60000400000 */
[----:B------:R-:W-:Y:S01]  /*0670*/  FADD R9, R9, R16 ;  /* 0x0000001009097221 */ /* 0x000fe20000000000 */
[----:B------:R-:W-:Y:S01]  /*0680*/  UIADD3 UR11, UPT, UPT, UR11, 0x8, URZ ;  /* 0x000000080b0b7890 */ /* 0x000fe2000fffe0ff */
[----:B0-----:R-:W-:-:S03]  /*0690*/  IADD3 R12, P0, PT, R12, 0x20, RZ ;  /* 0x000000200c0c7810 */ /* 0x001fc60007f1e0ff */
[----:B------:R-:W-:Y:S01]  /*06a0*/  UISETP.NE.AND UP1, UPT, UR11, URZ, UPT ;  /* 0x000000ff0b00728c */ /* 0x000fe2000bf25270 */
[----:B------:R-:W-:Y:S01]  /*06b0*/  FADD R15, R18, -R15 ;  /* 0x8000000f120f7221 */ /* 0x000fe20000000000 */
[----:B------:R-:W-:Y:S01]  /*06c0*/  FFMA R21, R23, R21, R8 ;  /* 0x0000001517157223 */ /* 0x000fe20000000008 */
[----:B------:R-:W-:Y:S01]  /*06d0*/  FADD R14, R14, -R7 ;  /* 0x800000070e0e7221 */ /* 0x000fe20000000000 */
[----:B------:R-:W-:Y:S02]  /*06e0*/  IADD3.X R13, PT, PT, RZ, R13, RZ, P0, !PT ;  /* 0x0000000dff0d7210 */ /* 0x000fe400007fe4ff */
[----:B-1----:R-:W-:Y:S02]  /*06f0*/  IADD3 R10, P0, PT, R10, 0x20, RZ ;  /* 0x000000200a0a7810 */ /* 0x002fe40007f1e0ff */
[----:B------:R-:W-:Y:S02]  /*0700*/  LEA R5, R0, R5, 0x3 ;  /* 0x0000000500057211 */ /* 0x000fe400078e18ff */
[----:B------:R-:W-:Y:S01]  /*0710*/  IADD3.X R11, PT, PT, RZ, R11, RZ, P0, !PT ;  /* 0x0000000bff0b7210 */ /* 0x000fe200007fe4ff */
[----:B--2---:R-:W-:Y:S01]  /*0720*/  FMUL R8, R22, R15 ;  /* 0x0000000f16087220 */ /* 0x004fe20000400000 */
[----:B------:R-:W-:-:S03]  /*0730*/  FADD R22, R9, R22 ;  /* 0x0000001609167221 */ /* 0x000fc60000000000 */
[----:B------:R-:W-:Y:S01]  /*0740*/  FFMA R6, R8, R6, R21 ;  /* 0x0000000608067223 */ /* 0x000fe20000000015 */
[----:B---3--:R-:W-:Y:S01]  /*0750*/  FADD R25, R20, -R25 ;  /* 0x8000001914197221 */ /* 0x008fe20000000000 */
[----:B----4-:R-:W-:Y:S01]  /*0760*/  FADD R7, R22, R19 ;  /* 0x0000001316077221 */ /* 0x010fe20000000000 */
[----:B------:R-:W-:-:S04]  /*0770*/  FMUL R19, R19, R14 ;  /* 0x0000000e13137220 */ /* 0x000fc80000400000 */
[----:B------:R-:W-:Y:S01]  /*0780*/  FFMA R17, R19, R17, R6 ;  /* 0x0000001113117223 */ /* 0x000fe20000000006 */
[----:B-----5:R-:W-:Y:S01]  /*0790*/  FMUL R6, R26, R25 ;  /* 0x000000191a067220 */ /* 0x020fe20000400000 */
[----:B------:R-:W-:-:S03]  /*07a0*/  FADD R26, R7, R26 ;  /* 0x0000001a071a7221 */ /* 0x000fc60000000000 */
[----:B------:R-:W-:Y:S01]  /*07b0*/  FFMA R9, R6, R2, R17 ;  /* 0x0000000206097223 */ /* 0x000fe20000000011 */
[----:B------:R-:W-:Y:S06]  /*07c0*/  BRA.U UP1, `(.L_x_30) ;  /* 0xfffffff901987547 */ /* 0x000fec000b83ffff */
.L_x_29:
[----:B------:R-:W-:Y:S05]  /*07d0*/  BRA.U !UP0, `(.L_x_28) ;  /* 0x00000005089c7547 */ /* 0x000fea000b800000 */
[----:B------:R-:W-:Y:S02]  /*07e0*/  UISETP.GE.U32.AND UP0, UPT, UR9, 0x4, UPT ;  /* 0x000000040900788c */ /* 0x000fe4000bf06070 */
[----:B------:R-:W-:-:S04]  /*07f0*/  ULOP3.LUT UR5, UR8, 0x3, URZ, 0xc0, !UPT ;  /* 0x0000000308057892 */ /* 0x000fc8000f8ec0ff */
[----:B------:R-:W-:-:S03]  /*0800*/  UISETP.NE.AND UP1, UPT, UR5, URZ, UPT ;  /* 0x000000ff0500728c */ /* 0x000fc6000bf25270 */
[----:B------:R-:W-:Y:S08]  /*0810*/  BRA.U !UP0, `(.L_x_31) ;  /* 0x0000000108c07547 */ /* 0x000ff0000b800000 */
[----:B------:R-:W0:Y:S01]  /*0820*/  LDC.64 R18, c[0x0][0x388] ;  /* 0x0000e200ff127b82 */ /* 0x000e220000000a00 */
[----:B------:R-:W-:-:S07]  /*0830*/  IMAD R5, R4, R0, R3 ;  /* 0x0000000004057224 */ /* 0x000fce00078e0203 */
[----:B------:R-:W1:Y:S08]  /*0840*/  LDC.64 R28, c[0x0][0x380] ;  /* 0x0000e000ff1c7b82 */ /* 0x000e700000000a00 */
[----:B------:R-:W2:Y:S08]  /*0850*/  LDC.64 R10, c[0x0][0x390] ;  /* 0x0000e400ff0a7b82 */ /* 0x000eb00000000a00 */
[----:B------:R-:W3:Y:S01]  /*0860*/  LDC.64 R6, c[0x0][0x398] ;  /* 0x0000e600ff067b82 */ /* 0x000ee20000000a00 */
[----:B0-----:R-:W-:-:S04]  /*0870*/  IMAD.WIDE R18, R5, 0x4, R18 ;  /* 0x0000000405127825 */ /* 0x001fc800078e0212 */
[----:B------:R-:W-:-:S04]  /*0880*/  IMAD.WIDE R20, R0, 0x4, R18 ;  /* 0x0000000400147825 */ /* 0x000fc800078e0212 */
[----:B-1----:R-:W-:Y:S01]  /*0890*/  IMAD.WIDE R28, R5, 0x4, R28 ;  /* 0x00000004051c7825 */ /* 0x002fe200078e021c */
[----:B------:R-:W4:Y:S03]  /*08a0*/  LDG.E.CONSTANT R22, desc[UR16][R20.64] ;  /* 0x0000001014167981 */ /* 0x000f26000c1e9900 */
[----:B--2---:R-:W-:Y:S01]  /*08b0*/  IMAD.WIDE.U32 R10, R4, 0x4, R10 ;  /* 0x00000004040a7825 */ /* 0x004fe200078e000a */
[----:B------:R0:W2:Y:S03]  /*08c0*/  LDG.E.CONSTANT R5, desc[UR16][R18.64] ;  /* 0x0000001012057981 */ /* 0x0000a6000c1e9900 */
[C---:B------:R-:W-:Y:S01]  /*08d0*/  IMAD.WIDE R16, R0.reuse, 0x4, R28 ;  /* 0x0000000400107825 */ /* 0x040fe200078e021c */
[----:B------:R-:W2:Y:S03]  /*08e0*/  LDG.E.CONSTANT R2, desc[UR16][R10.64] ;  /* 0x000000100a027981 */ /* 0x000ea6000c1e9900 */
[----:B------:R-:W-:Y:S01]  /*08f0*/  IMAD.WIDE R12, R0, 0x4, R20 ;  /* 0x00000004000c7825 */ /* 0x000fe200078e0214 */
[----:B------:R-:W5:Y:S03]  /*0900*/  LDG.E.CONSTANT R23, desc[UR16][R28.64] ;  /* 0x000000101c177981 */ /* 0x000f66000c1e9900 */
[----:B---3--:R-:W-:Y:S01]  /*0910*/  IMAD.WIDE.U32 R6, R4, 0x4, R6 ;  /* 0x0000000404067825 */ /* 0x008fe200078e0006 */
[----:B------:R-:W4:Y:S03]  /*0920*/  LDG.E.CONSTANT R25, desc[UR16][R10.64+0x4] ;  /* 0x000004100a197981 */ /* 0x000f26000c1e9900 */
[C---:B0-----:R-:W-:Y:S01]  /*0930*/  IMAD.WIDE R18, R0.reuse, 0x4, R16 ;  /* 0x0000000400127825 */ /* 0x041fe200078e0210 */
[----:B------:R-:W3:Y:S03]  /*0940*/  LDG.E.CONSTANT R24, desc[UR16][R6.64] ;  /* 0x0000001006187981 */ /* 0x000ee6000c1e9900 */
[C---:B------:R-:W-:Y:S01]  /*0950*/  IMAD.WIDE R14, R0.reuse, 0x4, R12 ;  /* 0x00000004000e7825 */ /* 0x040fe200078e020c */
[----:B------:R-:W3:Y:S04]  /*0960*/  LDG.E.CONSTANT R8, desc[UR16][R16.64] ;  /* 0x0000001010087981 */ /* 0x000ee8000c1e9900 */
[----:B------:R-:W3:Y:S01]  /*0970*/  LDG.E.CONSTANT R12, desc[UR16][R12.64] ;  /* 0x000000100c0c7981 */ /* 0x000ee2000c1e9900 */
[----:B------:R-:W-:-:S03]  /*0980*/  IMAD.WIDE R20, R0, 0x4, R18 ;  /* 0x0000000400147825 */ /* 0x000fc600078e0212 */
[----:B------:R-:W3:Y:S04]  /*0990*/  LDG.E.CONSTANT R27, desc[UR16][R10.64+0x8] ;  /* 0x000008100a1b7981 */ /* 0x000ee8000c1e9900 */
[----:B------:R-:W3:Y:S04]  /*09a0*/  LDG.E.CONSTANT R29, desc[UR16][R6.64+0x4] ;  /* 0x00000410061d7981 */ /* 0x000ee8000c1e9900 */
[----:B------:R-:W3:Y:S04]  /*09b0*/  LDG.E.CONSTANT R28, desc[UR16][R18.64] ;  /* 0x00000010121c7981 */ /* 0x000ee8000c1e9900 */
[----:B------:R-:W3:Y:S04]  /*09c0*/  LDG.E.CONSTANT R14, desc[UR16][R14.64] ;  /* 0x000000100e0e7981 */ /* 0x000ee8000c1e9900 */
[----:B------:R-:W3:Y:S04]  /*09d0*/  LDG.E.CONSTANT R11, desc[UR16][R10.64+0xc] ;  /* 0x00000c100a0b7981 */ /* 0x000ee8000c1e9900 */
[----:B------:R-:W3:Y:S04]  /*09e0*/  LDG.E.CONSTANT R13, desc[UR16][R6.64+0x8] ;  /* 0x00000810060d7981 */ /* 0x000ee8000c1e9900 */
[----:B------:R-:W3:Y:S04]  /*09f0*/  LDG.E.CONSTANT R20, desc[UR16][R20.64] ;  /* 0x0000001014147981 */ /* 0x000ee8000c1e9900 */
[----:B------:R-:W3:Y:S01]  /*0a00*/  LDG.E.CONSTANT R16, desc[UR16][R6.64+0xc] ;  /* 0x00000c1006107981 */ /* 0x000ee2000c1e9900 */
[----:B------:R-:W-:Y:S01]  /*0a10*/  IADD3 R4, PT, PT, R4, 0x4, RZ ;  /* 0x0000000404047810 */ /* 0x000fe20007ffe0ff */
[----:B--2---:R-:W-:-:S04]  /*0a20*/  FADD R2, R5, -R2 ;  /* 0x8000000205027221 */ /* 0x004fc80000000000 */
[----:B-----5:R-:W-:Y:S01]  /*0a30*/  FMUL R2, R23, R2 ;  /* 0x0000000217027220 */ /* 0x020fe20000400000 */
[----:B----4-:R-:W-:Y:S01]  /*0a40*/  FADD R25, R22, -R25 ;  /* 0x8000001916197221 */ /* 0x010fe20000000000 */
[----:B------:R-:W-:Y:S02]  /*0a50*/  FADD R23, R26, R23 ;  /* 0x000000171a177221 */ /* 0x000fe40000000000 */
[----:B---3--:R-:W-:Y:S01]  /*0a60*/  FFMA R2, R2, R24, R9 ;  /* 0x0000001802027223 */ /* 0x008fe20000000009 */
[----:B------:R-:W-:Y:S01]  /*0a70*/  FMUL R25, R8, R25 ;  /* 0x0000001908197220 */ /* 0x000fe20000400000 */
[----:B------:R-:W-:Y:S01]  /*0a80*/  FADD R23, R23, R8 ;  /* 0x0000000817177221 */ /* 0x000fe20000000000 */
[----:B------:R-:W-:Y:S02]  /*0a90*/  FADD R27, R12, -R27 ;  /* 0x8000001b0c1b7221 */ /* 0x000fe40000000000 */
[----:B------:R-:W-:Y:S02]  /*0aa0*/  FFMA R2, R25, R29, R2 ;  /* 0x0000001d19027223 */ /* 0x000fe40000000002 */
[----:B------:R-:W-:Y:S01]  /*0ab0*/  FMUL R27, R28, R27 ;  /* 0x0000001b1c1b7220 */ /* 0x000fe20000400000 */
[----:B------:R-:W-:Y:S01]  /*0ac0*/  FADD R23, R23, R28 ;  /* 0x0000001c17177221 */ /* 0x000fe20000000000 */
[----:B------:R-:W-:-:S02]  /*0ad0*/  FADD R11, R14, -R11 ;  /* 0x8000000b0e0b7221 */ /* 0x000fc40000000000 */
[----:B------:R-:W-:Y:S02]  /*0ae0*/  FFMA R13, R27, R13, R2 ;  /* 0x0000000d1b0d7223 */ /* 0x000fe40000000002 */
[----:B------:R-:W-:Y:S01]  /*0af0*/  FMUL R2, R20, R11 ;  /* 0x0000000b14027220 */ /* 0x000fe20000400000 */
[----:B------:R-:W-:-:S03]  /*0b00*/  FADD R26, R23, R20 ;  /* 0x00000014171a7221 */ /* 0x000fc60000000000 */
[----:B------:R-:W-:-:S07]  /*0b10*/  FFMA R9, R2, R16, R13 ;  /* 0x0000001002097223 */ /* 0x000fce000000000d */
.L_x_31:
[----:B------:R-:W-:Y:S05]  /*0b20*/  BRA.U !UP1, `(.L_x_28) ;  /* 0x0000000109c87547 */ /* 0x000fea000b800000 */
[----:B------:R-:W-:Y:S02]  /*0b30*/  UISETP.NE.AND UP0, UPT, UR5, 0x1, UPT ;  /* 0x000000010500788c */ /* 0x000fe4000bf05270 */
[----:B------:R-:W-:-:S04]  /*0b40*/  ULOP3.LUT UR4, UR8, 0x1, URZ, 0xc0, !UPT ;  /* 0x0000000108047892 */ /* 0x000fc8000f8ec0ff */
[----:B------:R-:W-:-:S03]  /*0b50*/  UISETP.NE.U32.AND UP1, UPT, UR4, 0x1, UPT ;  /* 0x000000010400788c */ /* 0x000fc6000bf25070 */
[----:B------:R-:W-:Y:S08]  /*0b60*/  BRA.U !UP0, `(.L_x_32) ;  /* 0x0000000108707547 */ /* 0x000ff0000b800000 */
[----:B------:R-:W0:Y:S01]  /*0b70*/  LDC.64 R6, c[0x0][0x388] ;  /* 0x0000e200ff067b82 */ /* 0x000e220000000a00 */
[----:B------:R-:W-:-:S07]  /*0b80*/  IMAD R5, R4, R0, R3 ;  /* 0x0000000004057224 */ /* 0x000fce00078e0203 */
[----:B------:R-:W1:Y:S08]  /*0b90*/  LDC.64 R16, c[0x0][0x390] ;  /* 0x0000e400ff107b82 */ /* 0x000e700000000a00 */
[----:B------:R-:W2:Y:S08]  /*0ba0*/  LDC.64 R12, c[0x0][0x380] ;  /* 0x0000e000ff0c7b82 */ /* 0x000eb00000000a00 */
[----:B------:R-:W3:Y:S01]  /*0bb0*/  LDC.64 R10, c[0x0][0x398] ;  /* 0x0000e600ff0a7b82 */ /* 0x000ee20000000a00 */
[----:B0-----:R-:W-:-:S04]  /*0bc0*/  IMAD.WIDE R14, R5, 0x4, R6 ;  /* 0x00000004050e7825 */ /* 0x001fc800078e0206 */
[----:B------:R-:W-:Y:S02]  /*0bd0*/  IMAD.WIDE R18, R0, 0x4, R14 ;  /* 0x0000000400127825 */ /* 0x000fe400078e020e */
[----:B------:R-:W4:Y:S02]  /*0be0*/  LDG.E.CONSTANT R14, desc[UR16][R14.64] ;  /* 0x000000100e0e7981 */ /* 0x000f24000c1e9900 */
[----:B-1----:R-:W-:Y:S02]  /*0bf0*/  IMAD.WIDE.U32 R6, R4, 0x4, R16 ;  /* 0x0000000404067825 */ /* 0x002fe400078e0010 */
[----:B------:R-:W5:Y:S02]  /*0c00*/  LDG.E.CONSTANT R18, desc[UR16][R18.64] ;  /* 0x0000001012127981 */ /* 0x000f64000c1e9900 */
[----:B--2---:R-:W-:Y:S02]  /*0c10*/  IMAD.WIDE R12, R5, 0x4, R12 ;  /* 0x00000004050c7825 */ /* 0x004fe400078e020c */
[----:B------:R-:W4:Y:S04]  /*0c20*/  LDG.E.CONSTANT R21, desc[UR16][R6.64] ;  /* 0x0000001006157981 */ /* 0x000f28000c1e9900 */
[----:B------:R-:W2:Y:S01]  /*0c30*/  LDG.E.CONSTANT R5, desc[UR16][R12.64] ;  /* 0x000000100c057981 */ /* 0x000ea2000c1e9900 */
[----:B------:R-:W-:-:S03]  /*0c40*/  IMAD.WIDE R16, R0, 0x4, R12 ;  /* 0x0000000400107825 */ /* 0x000fc600078e020c */
[----:B------:R-:W5:Y:S01]  /*0c50*/  LDG.E.CONSTANT R23, desc[UR16][R6.64+0x4] ;  /* 0x0000041006177981 */ /* 0x000f62000c1e9900 */
[----:B---3--:R-:W-:-:S03]  /*0c60*/  IMAD.WIDE.U32 R10, R4, 0x4, R10 ;  /* 0x00000004040a7825 */ /* 0x008fc600078e000a */
[----:B------:R-:W3:Y:S04]  /*0c70*/  LDG.E.CONSTANT R17, desc[UR16][R16.64] ;  /* 0x0000001010117981 */ /* 0x000ee8000c1e9900 */
[----:B------:R-:W3:Y:S04]  /*0c80*/  LDG.E.CONSTANT R8, desc[UR16][R10.64] ;  /* 0x000000100a087981 */ /* 0x000ee8000c1e9900 */
[----:B------:R-:W3:Y:S01]  /*0c90*/  LDG.E.CONSTANT R20, desc[UR16][R10.64+0x4] ;  /* 0x000004100a147981 */ /* 0x000ee2000c1e9900 */
[----:B------:R-:W-:Y:S01]  /*0ca0*/  IADD3 R4, PT, PT, R4, 0x2, RZ ;  /* 0x0000000204047810 */ /* 0x000fe20007ffe0ff */
[----:B----4-:R-:W-:-:S04]  /*0cb0*/  FADD R2, R14, -R21 ;  /* 0x800000150e027221 */ /* 0x010fc80000000000 */
[----:B--2---:R-:W-:Y:S01]  /*0cc0*/  FMUL R2, R5, R2 ;  /* 0x0000000205027220 */ /* 0x004fe20000400000 */
[----:B-----5:R-:W-:Y:S01]  /*0cd0*/  FADD R14, R18, -R23 ;  /* 0x80000017120e7221 */ /* 0x020fe20000000000 */
[----:B------:R-:W-:Y:S02]  /*0ce0*/  FADD R26, R26, R5 ;  /* 0x000000051a1a7221 */ /* 0x000fe40000000000 */
[----:B---3--:R-:W-:Y:S01]  /*0cf0*/  FFMA R2, R2, R8, R9 ;  /* 0x0000000802027223 */ /* 0x008fe20000000009 */
[----:B------:R-:W-:Y:S01]  /*0d00*/  FMUL R9, R17, R14 ;  /* 0x0000000e11097220 */ /* 0x000fe20000400000 */
[----:B------:R-:W-:-:S03]  /*0d10*/  FADD R26, R26, R17 ;  /* 0x000000111a1a7221 */ /* 0x000fc60000000000 */
[----:B------:R-:W-:-:S07]  /*0d20*/  FFMA R9, R9, R20, R2 ;  /* 0x0000001409097223 */ /* 0x000fce0000000002 */
.L_x_32:
[----:B------:R-:W-:Y:S05]  /*0d30*/  BRA.U UP1, `(.L_x_28) ;  /* 0x0000000101447547 */ /* 0x000fea000b800000 */
[----:B------:R-:W0:Y:S01]  /*0d40*/  LDC.64 R14, c[0x0][0x390] ;  /* 0x0000e400ff0e7b82 */ /* 0x000e220000000a00 */
[----:B------:R-:W-:-:S07]  /*0d50*/  IMAD R5, R4, R0, R3 ;  /* 0x0000000004057224 */ /* 0x000fce00078e0203 */
[----:B------:R-:W1:Y:S08]  /*0d60*/  LDC.64 R12, c[0x0][0x388] ;  /* 0x0000e200ff0c7b82 */ /* 0x000e700000000a00 */
[----:B------:R-:W2:Y:S08]  /*0d70*/  LDC.64 R10, c[0x0][0x380] ;  /* 0x0000e000ff0a7b82 */ /* 0x000eb00000000a00 */
[----:B------:R-:W3:Y:S01]  /*0d80*/  LDC.64 R6, c[0x0][0x398] ;  /* 0x0000e600ff067b82 */ /* 0x000ee20000000a00 */
[----:B0-----:R-:W-:-:S06]  /*0d90*/  IMAD.WIDE.U32 R14, R4, 0x4, R14 ;  /* 0x00000004040e7825 */ /* 0x001fcc00078e000e */
[----:B------:R-:W4:Y:S01]  /*0da0*/  LDG.E.CONSTANT R15, desc[UR16][R14.64] ;  /* 0x000000100e0f7981 */ /* 0x000f22000c1e9900 */
[----:B-1----:R-:W-:-:S06]  /*0db0*/  IMAD.WIDE R12, R5, 0x4, R12 ;  /* 0x00000004050c7825 */ /* 0x002fcc00078e020c */
[----:B------:R-:W4:Y:S01]  /*0dc0*/  LDG.E.CONSTANT R12, desc[UR16][R12.64] ;  /* 0x000000100c0c7981 */ /* 0x000f22000c1e9900 */
[----:B--2---:R-:W-:-:S06]  /*0dd0*/  IMAD.WIDE R10, R5, 0x4, R10 ;  /* 0x00000004050a7825 */ /* 0x004fcc00078e020a */
[----:B------:R-:W2:Y:S01]  /*0de0*/  LDG.E.CONSTANT R11, desc[UR16][R10.64] ;  /* 0x000000100a0b7981 */ /* 0x000ea2000c1e9900 */
[----:B---3--:R-:W-:-:S06]  /*0df0*/  IMAD.WIDE.U32 R6, R4, 0x4, R6 ;  /* 0x0000000404067825 */ /* 0x008fcc00078e0006 */
[----:B------:R-:W3:Y:S01]  /*0e00*/  LDG.E.CONSTANT R6, desc[UR16][R6.64] ;  /* 0x0000001006067981 */ /* 0x000ee2000c1e9900 */
[----:B----4-:R-:W-:-:S04]  /*0e10*/  FADD R0, R12, -R15 ;  /* 0x8000000f0c007221 */ /* 0x010fc80000000000 */
[----:B--2---:R-:W-:Y:S01]  /*0e20*/  FMUL R0, R11, R0 ;  /* 0x000000000b007220 */ /* 0x004fe20000400000 */
[----:B------:R-:W-:-:S03]  /*0e30*/  FADD R26, R26, R11 ;  /* 0x0000000b1a1a7221 */ /* 0x000fc60000000000 */
[----:B---3--:R-:W-:-:S07]  /*0e40*/  FFMA R9, R0, R6, R9 ;  /* 0x0000000600097223 */ /* 0x008fce0000000009 */
.L_x_28:
[----:B------:R-:W0:Y:S08]  /*0e50*/  LDC.64 R4, c[0x0][0x3a8] ;  /* 0x0000ea00ff047b82 */ /* 0x000e300000000a00 */
[----:B------:R-:W1:Y:S01]  /*0e60*/  LDC.64 R6, c[0x0][0x3b0] ;  /* 0x0000ec00ff067b82 */ /* 0x000e620000000a00 */
[----:B0-----:R-:W-:-:S05]  /*0e70*/  IMAD.WIDE R4, R3, 0x4, R4 ;  /* 0x0000000403047825 */ /* 0x001fca00078e0204 */
[----:B------:R-:W-:Y:S01]  /*0e80*/  STG.E desc[UR16][R4.64], R9 ;  /* 0x0000000904007986 */ /* 0x000fe2000c101910 */
[----:B-1----:R-:W-:-:S05]  /*0e90*/  IMAD.WIDE R2, R3, 0x4, R6 ;  /* 0x0000000403027825 */ /* 0x002fca00078e0206 */
[----:B------:R-:W-:Y:S01]  /*0ea0*/  STG.E desc[UR16][R2.64], R26 ;  /* 0x0000001a02007986 */ /* 0x000fe2000c101910 */
[----:B------:R-:W-:Y:S05]  /*0eb0*/  EXIT ;  /* 0x000000000000794d */ /* 0x000fea0003800000 */
.L_x_33:
        /* <DEDUP_REMOVED lines=12> */
.L_x_60:


//--------------------- .text._Z17InitGradBetaGammaIfEvPT_S1_i --------------------------
	.section	.text._Z17InitGradBetaGammaIfEvPT_S1_i,"ax",@progbits
	.align	128
        .global         _Z17InitGradBetaGammaIfEvPT_S1_i
        .type           _Z17InitGradBetaGammaIfEvPT_S1_i,@function
        .size           _Z17InitGradBetaGammaIfEvPT_S1_i,(.L_x_61 - _Z17InitGradBetaGammaIfEvPT_S1_i)
        .other          _Z17InitGradBetaGammaIfEvPT_S1_i,@"STO_CUDA_ENTRY STV_DEFAULT"
_Z17InitGradBetaGammaIfEvPT_S1_i:
.text._Z17InitGradBetaGammaIfEvPT_S1_i:
[----:B------:R-:W-:Y:S01]  /*0000*/  LDC R1, c[0x0][0x37c] ;  /* 0x0000df00ff017b82 */ /* 0x000fe20000000800 */
[----:B------:R-:W0:Y:S07]  /*0010*/  S2R R7, SR_TID.X ;  /* 0x0000000000077919 */ /* 0x000e2e0000002100 */
[----:B------:R-:W0:Y:S01]  /*0020*/  S2UR UR4, SR_CTAID.X ;  /* 0x00000000000479c3 */ /* 0x000e220000002500 */
[----:B------:R-:W1:Y:S07]  /*0030*/  LDCU UR5, c[0x0][0x390] ;  /* 0x00007200ff0577ac */ /* 0x000e6e0008000800 */
[----:B------:R-:W0:Y:S02]  /*0040*/  LDC R0, c[0x0][0x360] ;  /* 0x0000d800ff007b82 */ /* 0x000e240000000800 */
[----:B0-----:R-:W-:-:S05]  /*0050*/  IMAD R7, R0, UR4, R7 ;  /* 0x0000000400077c24 */ /* 0x001fca000f8e0207 */
[----:B-1----:R-:W-:-:S13]  /*0060*/  ISETP.GE.AND P0, PT, R7, UR5, PT ;  /* 0x0000000507007c0c */ /* 0x002fda000bf06270 */
[----:B------:R-:W-:Y:S05]  /*0070*/  @P0 EXIT ;  /* 0x000000000000094d */ /* 0x000fea0003800000 */
[----:B------:R-:W0:Y:S01]  /*0080*/  LDC.64 R2, c[0x0][0x380] ;  /* 0x0000e000ff027b82 */ /* 0x000e220000000a00 */
[----:B------:R-:W1:Y:S07]  /*0090*/  LDCU.64 UR4, c[0x0][0x358] ;  /* 0x00006b00ff0477ac */ /* 0x000e6e0008000a00 */
[----:B------:R-:W2:Y:S01]  /*00a0*/  LDC.64 R4, c[0x0][0x388] ;  /* 0x0000e200ff047b82 */ /* 0x000ea20000000a00 */
[----:B0-----:R-:W-:-:S05]  /*00b0*/  IMAD.WIDE R2, R7, 0x4, R2 ;  /* 0x0000000407027825 */ /* 0x001fca00078e0202 */
[----:B-1----:R-:W-:Y:S01]  /*00c0*/  STG.E desc[UR4][R2.64], RZ ;  /* 0x000000ff02007986 */ /* 0x002fe2000c101904 */
[----:B--2---:R-:W-:-:S05]  /*00d0*/  IMAD.WIDE R4, R7, 0x4, R4 ;  /* 0x0000000407047825 */ /* 0x004fca00078e0204 */
[----:B------:R-:W-:Y:S01]  /*00e0*/  STG.E desc[UR4][R4.64], RZ ;  /* 0x000000ff04007986 */ /* 0x000fe2000c101904 */
[----:B------:R-:W-:Y:S05]  /*00f0*/  EXIT ;  /* 0x000000000000794d */ /* 0x000fea0003800000 */
.L_x_34:
        /* <DEDUP_REMOVED lines=16> */
.L_x_61:


//--------------------- .text._Z20LayerNormKernelPart2IffEvPKT_PKT0_S5_S5_S5_S3_iiPS0_ --------------------------
	.section	.text._Z20LayerNormKernelPart2IffEvPKT_PKT0_S5_S5_S5_S3_iiPS0_,"ax",@progbits
	.align	128
        .global         _Z20LayerNormKernelPart2IffEvPKT_PKT0_S5_S5_S5_S3_iiPS0_
        .type           _Z20LayerNormKernelPart2IffEvPKT_PKT0_S5_S5_S5_S3_iiPS0_,@function
        .size           _Z20LayerNormKernelPart2IffEvPKT_PKT0_S5_S5_S5_S3_iiPS0_,(.L_x_62 - _Z20LayerNormKernelPart2IffEvPKT_PKT0_S5_S5_S5_S3_iiPS0_)
        .other          _Z20LayerNormKernelPart2IffEvPKT_PKT0_S5_S5_S5_S3_iiPS0_,@"STO_CUDA_ENTRY STV_DEFAULT"
_Z20LayerNormKernelPart2IffEvPKT_PKT0_S5_S5_S5_S3_iiPS0_:
.text._Z20LayerNormKernelPart2IffEvPKT_PKT0_S5_S5_S5_S3_iiPS0_:
[----:B------:R-:W-:Y:S01]  /*0000*/  LDC R1, c[0x0][0x37c] ;  /* 0x0000df00ff017b82 */ /* 0x000fe20000000800 */
[----:B------:R-:W0:Y:S07]  /*0010*/  S2R R0, SR_TID.X ;  /* 0x0000000000007919 */ /* 0x000e2e0000002100 */
[----:B------:R-:W0:Y:S01]  /*0020*/  S2UR UR4, SR_CTAID.X ;  /* 0x00000000000479c3 */ /* 0x000e220000002500 */
[----:B------:R-:W1:Y:S07]  /*0030*/  LDCU UR5, c[0x0][0x3ac] ;  /* 0x00007580ff0577ac */ /* 0x000e6e0008000800 */
[----:B------:R-:W0:Y:S08]  /*0040*/  LDC R3, c[0x0][0x360] ;  /* 0x0000d800ff037b82 */ /* 0x000e300000000800 */
[----:B------:R-:W1:Y:S01]  /*0050*/  LDC R7, c[0x0][0x3b0] ;  /* 0x0000ec00ff077b82 */ /* 0x000e620000000800 */
[----:B0-----:R-:W-:-:S02]  /*0060*/  IMAD R0, R3, UR4, R0 ;  /* 0x0000000403007c24 */ /* 0x001fc4000f8e0200 */
[----:B-1----:R-:W-:-:S05]  /*0070*/  IMAD R3, R7, UR5, RZ ;  /* 0x0000000507037c24 */ /* 0x002fca000f8e02ff */
[----:B------:R-:W-:-:S13]  /*0080*/  ISETP.GE.AND P0, PT, R0, R3, PT ;  /* 0x000000030000720c */ /* 0x000fda0003f06270 */
[----:B------:R-:W-:Y:S05]  /*0090*/  @P0 EXIT ;  /* 0x000000000000094d */ /* 0x000fea0003800000 */
[----:B------:R-:W-:Y:S01]  /*00a0*/  IABS R8, R7 ;  /* 0x0000000700087213 */ /* 0x000fe20000000000 */
[----:B------:R-:W0:Y:S01]  /*00b0*/  LDC.64 R10, c[0x0][0x380] ;  /* 0x0000e000ff0a7b82 */ /* 0x000e220000000a00 */
[----:B------:R-:W-:Y:S01]  /*00c0*/  IABS R6, R0 ;  /* 0x0000000000067213 */ /* 0x000fe20000000000 */
[----:B------:R-:W1:Y:S01]  /*00d0*/  LDCU.64 UR4, c[0x0][0x358] ;  /* 0x00006b00ff0477ac */ /* 0x000e620008000a00 */
[----:B------:R-:W2:Y:S05]  /*00e0*/  I2F.RP R4, R8 ;  /* 0x0000000800047306 */ /* 0x000eaa0000209400 */
[----:B------:R-:W3:Y:S03]  /*00f0*/  LDC.64 R12, c[0x0][0x398] ;  /* 0x0000e600ff0c7b82 */ /* 0x000ee60000000a00 */
[----:B--2---:R-:W2:Y:S01]  /*0100*/  MUFU.RCP R4, R4 ;  /* 0x0000000400047308 */ /* 0x004ea20000001000 */
[----:B0-----:R-:W-:-:S06]  /*0110*/  IMAD.WIDE R10, R0, 0x4, R10 ;  /* 0x00000004000a7825 */ /* 0x001fcc00078e020a */
[----:B-1----:R-:W4:Y:S01]  /*0120*/  LDG.E.CONSTANT R11, desc[UR4][R10.64] ;  /* 0x000000040a0b7981 */ /* 0x002f22000c1e9900 */
[----:B--2---:R-:W-:-:S04]  /*0130*/  IADD3 R2, PT, PT, R4, 0xffffffe, RZ ;  /* 0x0ffffffe04027810 */ /* 0x004fc80007ffe0ff */
[----:B------:R0:W1:Y:S02]  /*0140*/  F2I.FTZ.U32.TRUNC.NTZ R3, R2 ;  /* 0x0000000200037305 */ /* 0x000064000021f000 */
[----:B0-----:R-:W-:Y:S01]  /*0150*/  HFMA2 R2, -RZ, RZ, 0, 0 ;  /* 0x00000000ff027431 */ /* 0x001fe200000001ff */
[----:B-1----:R-:W-:-:S05]  /*0160*/  IADD3 R5, PT, PT, RZ, -R3, RZ ;  /* 0x80000003ff057210 */ /* 0x002fca0007ffe0ff */
[----:B------:R-:W-:-:S04]  /*0170*/  IMAD R5, R5, R8, RZ ;  /* 0x0000000805057224 */ /* 0x000fc800078e02ff */
[----:B------:R-:W-:Y:S01]  /*0180*/  IMAD.HI.U32 R3, R3, R5, R2 ;  /* 0x0000000503037227 */ /* 0x000fe200078e0002 */
[----:B------:R-:W-:Y:S02]  /*0190*/  MOV R5, R6 ;  /* 0x0000000600057202 */ /* 0x000fe40000000f00 */
[----:B------:R-:W-:-:S03]  /*01a0*/  LOP3.LUT R2, R0, R7, RZ, 0x3c, !PT ;  /* 0x0000000700027212 */ /* 0x000fc600078e3cff */
[----:B------:R-:W-:Y:S01]  /*01b0*/  IMAD.HI.U32 R6, R3, R5, RZ ;  /* 0x0000000503067227 */ /* 0x000fe200078e00ff */
[----:B------:R-:W-:-:S04]  /*01c0*/  ISETP.GE.AND P1, PT, R2, RZ, PT ;  /* 0x000000ff0200720c */ /* 0x000fc80003f26270 */
[----:B------:R-:W-:-:S05]  /*01d0*/  IADD3 R3, PT, PT, -R6, RZ, RZ ;  /* 0x000000ff06037210 */ /* 0x000fca0007ffe1ff */
[C---:B------:R-:W-:Y:S02]  /*01e0*/  IMAD R3, R8.reuse, R3, R5 ;  /* 0x0000000308037224 */ /* 0x040fe400078e0205 */
[----:B------:R-:W0:Y:S03]  /*01f0*/  LDC.64 R4, c[0x0][0x388] ;  /* 0x0000e200ff047b82 */ /* 0x000e260000000a00 */
[----:B------:R-:W-:-:S13]  /*0200*/  ISETP.GT.U32.AND P2, PT, R8, R3, PT ;  /* 0x000000030800720c */ /* 0x000fda0003f44070 */
[-C--:B------:R-:W-:Y:S02]  /*0210*/  @!P2 IADD3 R3, PT, PT, R3, -R8.reuse, RZ ;  /* 0x800000080303a210 */ /* 0x080fe40007ffe0ff */
[----:B------:R-:W-:Y:S02]  /*0220*/  @!P2 IADD3 R6, PT, PT, R6, 0x1, RZ ;  /* 0x000000010606a810 */ /* 0x000fe40007ffe0ff */
[----:B------:R-:W-:Y:S02]  /*0230*/  ISETP.GE.U32.AND P0, PT, R3, R8, PT ;  /* 0x000000080300720c */ /* 0x000fe40003f06070 */
[----:B------:R-:W1:Y:S01]  /*0240*/  LDC.64 R8, c[0x0][0x3a0] ;  /* 0x0000e800ff087b82 */ /* 0x000e620000000a00 */
[----:B------:R-:W-:-:S07]  /*0250*/  ISETP.NE.AND P2, PT, R7, RZ, PT ;  /* 0x000000ff0700720c */ /* 0x000fce0003f45270 */
[----:B------:R-:W2:Y:S03]  /*0260*/  LDC.64 R2, c[0x0][0x390] ;  /* 0x0000e400ff027b82 */ /* 0x000ea60000000a00 */
[----:B------:R-:W-:-:S04]  /*0270*/  @P0 IADD3 R6, PT, PT, R6, 0x1, RZ ;  /* 0x0000000106060810 */ /* 0x000fc80007ffe0ff */
[----:B------:R-:W-:Y:S02]  /*0280*/  @!P1 IADD3 R6, PT, PT, -R6, RZ, RZ ;  /* 0x000000ff06069210 */ /* 0x000fe40007ffe1ff */
[----:B------:R-:W-:-:S04]  /*0290*/  @!P2 LOP3.LUT R6, RZ, R7, RZ, 0x33, !PT ;  /* 0x00000007ff06a212 */ /* 0x000fc800078e33ff */
[C---:B------:R-:W-:Y:S01]  /*02a0*/  IADD3 R15, PT, PT, -R6.reuse, RZ, RZ ;  /* 0x000000ff060f7210 */ /* 0x040fe20007ffe1ff */
[----:B-1----:R-:W-:-:S04]  /*02b0*/  IMAD.WIDE R8, R6, 0x4, R8 ;  /* 0x0000000406087825 */ /* 0x002fc800078e0208 */
[----:B------:R-:W-:Y:S02]  /*02c0*/  IMAD R15, R7, R15, R0 ;  /* 0x0000000f070f7224 */ /* 0x000fe400078e0200 */
[----:B---3--:R-:W-:Y:S01]  /*02d0*/  IMAD.WIDE R6, R6, 0x4, R12 ;  /* 0x0000000406067825 */ /* 0x008fe200078e020c */
[----:B------:R-:W4:Y:S01]  /*02e0*/  LDG.E.CONSTANT R8, desc[UR4][R8.64] ;  /* 0x0000000408087981 */ /* 0x000f22000c1e9900 */
[----:B------:R-:W1:Y:S02]  /*02f0*/  LDC.64 R12, c[0x0][0x3b8] ;  /* 0x0000ee00ff0c7b82 */ /* 0x000e640000000a00 */
[C---:B0-----:R-:W-:Y:S02]  /*0300*/  IMAD.WIDE R4, R15.reuse, 0x4, R4 ;  /* 0x000000040f047825 */ /* 0x041fe400078e0204 */
[----:B------:R-:W3:Y:S02]  /*0310*/  LDG.E.CONSTANT R6, desc[UR4][R6.64] ;  /* 0x0000000406067981 */ /* 0x000ee4000c1e9900 */
[----:B--2---:R-:W-:-:S02]  /*0320*/  IMAD.WIDE R2, R15, 0x4, R2 ;  /* 0x000000040f027825 */ /* 0x004fc400078e0202 */
[----:B------:R-:W2:Y:S04]  /*0330*/  LDG.E.CONSTANT R4, desc[UR4][R4.64] ;  /* 0x0000000404047981 */ /* 0x000ea8000c1e9900 */
[----:B------:R-:W2:Y:S01]  /*0340*/  LDG.E.CONSTANT R2, desc[UR4][R2.64] ;  /* 0x0000000402027981 */ /* 0x000ea2000c1e9900 */
[----:B----4-:R-:W-:Y:S01]  /*0350*/  FADD R15, -R8, R11 ;  /* 0x0000000b080f7221 */ /* 0x010fe20000000100 */
[----:B-1----:R-:W-:-:S04]  /*0360*/  IMAD.WIDE R8, R0, 0x4, R12 ;  /* 0x0000000400087825 */ /* 0x002fc800078e020c */
[----:B---3--:R-:W-:-:S04]  /*0370*/  FMUL R15, R6, R15 ;  /* 0x0000000f060f7220 */ /* 0x008fc80000400000 */
[----:B--2---:R-:W-:-:S05]  /*0380*/  FFMA R15, R15, R4, R2 ;  /* 0x000000040f0f7223 */ /* 0x004fca0000000002 */
[----:B------:R-:W-:Y:S01]  /*0390*/  STG.E desc[UR4][R8.64], R15 ;  /* 0x0000000f08007986 */ /* 0x000fe2000c101904 */
[----:B------:R-:W-:Y:S05]  /*03a0*/  EXIT ;  /* 0x000000000000794d */ /* 0x000fea0003800000 */
.L_x_35:
        /* <DEDUP_REMOVED lines=13> */
.L_x_62:


//--------------------- .text._Z20LayerNormKernelPart1IffEvPKT_T0_iiPS3_S4_ --------------------------
	.section	.text._Z20LayerNormKernelPart1IffEvPKT_T0_iiPS3_S4_,"ax",@progbits
	.align	128
        .global         _Z20LayerNormKernelPart1IffEvPKT_T0_iiPS3_S4_
        .type           _Z20LayerNormKernelPart1IffEvPKT_T0_iiPS3_S4_,@function
        .size           _Z20LayerNormKernelPart1IffEvPKT_T0_iiPS3_S4_,(.L_x_56 - _Z20LayerNormKernelPart1IffEvPKT_T0_iiPS3_S4_)
        .other          _Z20LayerNormKernelPart1IffEvPKT_T0_iiPS3_S4_,@"STO_CUDA_ENTRY STV_DEFAULT"
_Z20LayerNormKernelPart1IffEvPKT_T0_iiPS3_S4_:
.text._Z20LayerNormKernelPart1IffEvPKT_T0_iiPS3_S4_:
[----:B------:R-:W-:Y:S01]  /*0000*/  LDC R1, c[0x0][0x37c] ;  /* 0x0000df00ff017b82 */ /* 0x000fe20000000800 */
[----:B------:R-:W0:Y:S01]  /*0010*/  S2R R2, SR_CTAID.X ;  /* 0x0000000000027919 */ /* 0x000e220000002500 */
[----:B------:R-:W1:Y:S06]  /*0020*/  LDCU UR8, c[0x0][0x390] ;  /* 0x00007200ff0877ac */ /* 0x000e6c0008000800 */
[----:B------:R-:W2:Y:S01]  /*0030*/  LDC.64 R4, c[0x0][0x380] ;  /* 0x0000e000ff047b82 */ /* 0x000ea20000000a00 */
[----:B------:R-:W-:Y:S01]  /*0040*/  HFMA2 R16, -RZ, RZ, 0, 0 ;  /* 0x00000000ff107431 */ /* 0x000fe200000001ff */
[----:B------:R-:W3:Y:S01]  /*0050*/  S2R R6, SR_TID.X ;  /* 0x0000000000067919 */ /* 0x000ee20000002100 */
[----:B------:R-:W-:Y:S01]  /*0060*/  UMOV UR6, 0x400 ;  /* 0x0000040000067882 */ /* 0x000fe20000000000 */
[----:B------:R-:W4:Y:S04]  /*0070*/  LDCU.64 UR10, c[0x0][0x358] ;  /* 0x00006b00ff0a77ac */ /* 0x000f280008000a00 */
[----:B------:R-:W5:Y:S01]  /*0080*/  S2UR UR7, SR_CgaCtaId ;  /* 0x00000000000779c3 */ /* 0x000f620000008800 */
[----:B-1----:R-:W-:-:S02]  /*0090*/  UISETP.GE.AND UP0, UPT, UR8, 0x1, UPT ;  /* 0x000000010800788c */ /* 0x002fc4000bf06270 */
[----:B------:R-:W-:-:S04]  /*00a0*/  UIADD3 UR4, UPT, UPT, UR8, 0x1ff, URZ ;  /* 0x000001ff08047890 */ /* 0x000fc8000fffe0ff */
[----:B------:R-:W-:-:S04]  /*00b0*/  USHF.R.S32.HI UR5, URZ, 0x1f, UR4 ;  /* 0x0000001fff057899 */ /* 0x000fc80008011404 */
[----:B------:R-:W-:Y:S01]  /*00c0*/  ULEA.HI UR5, UR5, UR4, URZ, 0x9 ;  /* 0x0000000405057291 */ /* 0x000fe2000f8f48ff */
[----:B0-----:R-:W-:-:S03]  /*00d0*/  IMAD R3, R2, UR8, RZ ;  /* 0x0000000802037c24 */ /* 0x001fc6000f8e02ff */
[----:B------:R-:W-:Y:S02]  /*00e0*/  USHF.R.S32.HI UR5, URZ, 0x9, UR5 ;  /* 0x00000009ff057899 */ /* 0x000fe40008011405 */
[----:B-----5:R-:W-:Y:S01]  /*00f0*/  ULEA UR6, UR7, UR6, 0x18 ;  /* 0x0000000607067291 */ /* 0x020fe2000f8ec0ff */
[----:B---3--:R-:W-:Y:S01]  /*0100*/  SHF.R.U32.HI R7, RZ, 0x3, R6 ;  /* 0x00000003ff077819 */ /* 0x008fe20000011606 */
[----:B--2---:R-:W-:-:S03]  /*0110*/  IMAD.WIDE.U32 R4, R3, 0x4, R4 ;  /* 0x0000000403047825 */ /* 0x004fc600078e0004 */
[----:B------:R-:W-:Y:S01]  /*0120*/  LOP3.LUT R7, R7, 0x7c, RZ, 0xc0, !PT ;  /* 0x0000007c07077812 */ /* 0x000fe200078ec0ff */
[----:B----4-:R-:W-:Y:S06]  /*0130*/  BRA.U !UP0, `(.L_x_36) ;  /* 0x0000000908587547 */ /* 0x010fec000b800000 */
[----:B------:R-:W-:Y:S01]  /*0140*/  UISETP.GE.U32.AND UP1, UPT, UR8, 0x201, UPT ;  /* 0x000002010800788c */ /* 0x000fe2000bf26070 */
[----:B------:R-:W-:Y:S01]  /*0150*/  MOV R16, RZ ;  /* 0x000000ff00107202 */ /* 0x000fe20000000f00 */
[----:B------:R-:W-:Y:S01]  /*0160*/  UISETP.LT.AND UP0, UPT, UR5, 0x1, UPT ;  /* 0x000000010500788c */ /* 0x000fe2000bf01270 */
[----:B------:R-:W-:-:S03]  /*0170*/  IMAD.MOV.U32 R0, RZ, RZ, R6 ;  /* 0x000000ffff007224 */ /* 0x000fc600078e0006 */
[----:B------:R-:W-:-:S04]  /*0180*/  USEL UR4, UR5, 0x1, !UP0 ;  /* 0x0000000105047887 */ /* 0x000fc8000c000000 */
[----:B------:R-:W-:-:S04]  /*0190*/  ULOP3.LUT UR7, UR4, 0x1, URZ, 0xc0, !UPT ;  /* 0x0000000104077892 */ /* 0x000fc8000f8ec0ff */
[----:B------:R-:W-:Y:S01]  /*01a0*/  UISETP.NE.U32.AND UP0, UPT, UR7, 0x1, UPT ;  /* 0x000000010700788c */ /* 0x000fe2000bf05070 */
[----:B------:R-:W-:Y:S10]  /*01b0*/  BRA.U !UP1, `(.L_x_37) ;  /* 0x0000000509847547 */ /* 0x000ff4000b800000 */
[----:B------:R-:W-:Y:S01]  /*01c0*/  ULOP3.LUT UR4, UR4, 0x3ffffe, URZ, 0xc0, !UPT ;  /* 0x003ffffe04047892 */ /* 0x000fe2000f8ec0ff */
[----:B------:R-:W-:Y:S01]  /*01d0*/  LEA R3, R6, 0x200, 0x2 ;  /* 0x0000020006037811 */ /* 0x000fe200078e10ff */
[----:B------:R-:W0:Y:S01]  /*01e0*/  LDCU UR8, c[0x0][0x390] ;  /* 0x00007200ff0877ac */ /* 0x000e220008000800 */
[----:B------:R-:W-:Y:S02]  /*01f0*/  MOV R16, RZ ;  /* 0x000000ff00107202 */ /* 0x000fe40000000f00 */
[----:B------:R-:W-:Y:S01]  /*0200*/  MOV R0, R6 ;  /* 0x0000000600007202 */ /* 0x000fe20000000f00 */
[----:B------:R-:W-:-:S12]  /*0210*/  UIADD3 UR4, UPT, UPT, -UR4, URZ, URZ ;  /* 0x000000ff04047290 */ /* 0x000fd8000fffe1ff */
.L_x_38:
[C---:B------:R-:W-:Y:S01]  /*0220*/  VIADD R8, R3.reuse, 0xfffffe01 ;  /* 0xfffffe0103087836 */ /* 0x040fe20000000000 */
[C---:B------:R-:W-:Y:S01]  /*0230*/  IADD3 R9, PT, PT, R3.reuse, -0x1fe, RZ ;  /* 0xfffffe0203097810 */ /* 0x040fe20007ffe0ff */
[C---:B------:R-:W-:Y:S01]  /*0240*/  VIADD R10, R3.reuse, 0xfffffe03 ;  /* 0xfffffe03030a7836 */ /* 0x040fe20000000000 */
[----:B------:R-:W-:Y:S01]  /*0250*/  IADD3 R23, PT, PT, R3, -0x200, RZ ;  /* 0xfffffe0003177810 */ /* 0x000fe20007ffe0ff */
[----:B------:R-:W-:Y:S01]  /*0260*/  HFMA2 R17, -RZ, RZ, 0, 0 ;  /* 0x00000000ff117431 */ /* 0x000fe200000001ff */
[----:B0-----:R-:W-:Y:S02]  /*0270*/  ISETP.GE.AND P5, PT, R8, UR8, PT ;  /* 0x0000000808007c0c */ /* 0x001fe4000bfa6270 */
[----:B------:R-:W-:Y:S02]  /*0280*/  CS2R R20, SRZ ;  /* 0x0000000000147805 */ /* 0x000fe4000001ff00 */
[----:B------:R-:W-:Y:S02]  /*0290*/  ISETP.GE.AND P4, PT, R9, UR8, PT ;  /* 0x0000000809007c0c */ /* 0x000fe4000bf86270 */
[----:B------:R-:W-:-:S02]  /*02a0*/  CS2R R18, SRZ ;  /* 0x0000000000127805 */ /* 0x000fc4000001ff00 */
[C---:B------:R-:W-:Y:S01]  /*02b0*/  ISETP.GE.AND P6, PT, R23.reuse, UR8, PT ;  /* 0x0000000817007c0c */ /* 0x040fe2000bfc6270 */
[----:B------:R-:W-:Y:S01]  /*02c0*/  IMAD.WIDE.U32 R22, R23, 0x4, R4 ;  /* 0x0000000417167825 */ /* 0x000fe200078e0004 */
[----:B------:R-:W-:Y:S02]  /*02d0*/  ISETP.GE.AND P3, PT, R10, UR8, PT ;  /* 0x000000080a007c0c */ /* 0x000fe4000bf66270 */
[C---:B------:R-:W-:Y:S01]  /*02e0*/  IADD3 R11, PT, PT, R3.reuse, 0x1, RZ ;  /* 0x00000001030b7810 */ /* 0x040fe20007ffe0ff */
[C---:B------:R-:W-:Y:S01]  /*02f0*/  VIADD R13, R3.reuse, 0x3 ;  /* 0x00000003030d7836 */ /* 0x040fe20000000000 */
[C---:B------:R-:W-:Y:S02]  /*0300*/  IADD3 R15, PT, PT, R3.reuse, 0x2, RZ ;  /* 0x00000002030f7810 */ /* 0x040fe40007ffe0ff */
[----:B------:R-:W-:Y:S01]  /*0310*/  ISETP.GE.AND P2, PT, R3, UR8, PT ;  /* 0x0000000803007c0c */ /* 0x000fe2000bf46270 */
[----:B------:R-:W2:Y:S01]  /*0320*/  @!P5 LDG.E.CONSTANT R19, desc[UR10][R22.64+0x4] ;  /* 0x0000040a1613d981 */ /* 0x000ea2000c1e9900 */
[----:B------:R-:W-:-:S02]  /*0330*/  ISETP.GE.AND P1, PT, R11, UR8, PT ;  /* 0x000000080b007c0c */ /* 0x000fc4000bf26270 */
[----:B------:R-:W-:Y:S01]  /*0340*/  ISETP.GE.AND P0, PT, R13, UR8, PT ;  /* 0x000000080d007c0c */ /* 0x000fe2000bf06270 */
[----:B------:R-:W2:Y:S01]  /*0350*/  @!P6 LDG.E.CONSTANT R20, desc[UR10][R22.64] ;  /* 0x0000000a1614e981 */ /* 0x000ea2000c1e9900 */
[----:B------:R-:W-:-:S03]  /*0360*/  ISETP.GE.AND P6, PT, R15, UR8, PT ;  /* 0x000000080f007c0c */ /* 0x000fc6000bfc6270 */
[----:B------:R-:W3:Y:S04]  /*0370*/  @!P4 LDG.E.CONSTANT R18, desc[UR10][R22.64+0x8] ;  /* 0x0000080a1612c981 */ /* 0x000ee8000c1e9900 */
[----:B------:R-:W3:Y:S01]  /*0380*/  @!P3 LDG.E.CONSTANT R17, desc[UR10][R22.64+0xc] ;  /* 0x00000c0a1611b981 */ /* 0x000ee2000c1e9900 */
[----:B------:R-:W-:Y:S02]  /*0390*/  CS2R R24, SRZ ;  /* 0x0000000000187805 */ /* 0x000fe4000001ff00 */
[----:B------:R-:W-:Y:S01]  /*03a0*/  MOV R26, RZ ;  /* 0x000000ff001a7202 */ /* 0x000fe20000000f00 */
[----:B------:R-:W-:-:S04]  /*03b0*/  @!P2 IMAD.WIDE.U32 R8, R3, 0x4, R4 ;  /* 0x000000040308a825 */ /* 0x000fc800078e0004 */
[--C-:B------:R-:W-:Y:S01]  /*03c0*/  @!P1 IMAD.WIDE.U32 R10, R11, 0x4, R4.reuse ;  /* 0x000000040b0a9825 */ /* 0x100fe200078e0004 */
[----:B------:R-:W4:Y:S03]  /*03d0*/  @!P2 LDG.E.CONSTANT R25, desc[UR10][R8.64] ;  /* 0x0000000a0819a981 */ /* 0x000f26000c1e9900 */
[--C-:B------:R-:W-:Y:S01]  /*03e0*/  @!P0 IMAD.WIDE.U32 R12, R13, 0x4, R4.reuse ;  /* 0x000000040d0c8825 */ /* 0x100fe200078e0004 */
[----:B------:R-:W4:Y:S03]  /*03f0*/  @!P1 LDG.E.CONSTANT R26, desc[UR10][R10.64] ;  /* 0x0000000a0a1a9981 */ /* 0x000f26000c1e9900 */
[----:B------:R-:W-:Y:S01]  /*0400*/  @!P6 IMAD.WIDE.U32 R14, R15, 0x4, R4 ;  /* 0x000000040f0ee825 */ /* 0x000fe200078e0004 */
[----:B------:R-:W5:Y:S04]  /*0410*/  @!P0 LDG.E.CONSTANT R21, desc[UR10][R12.64] ;  /* 0x0000000a0c158981 */ /* 0x000f68000c1e9900 */
[----:B------:R0:W5:Y:S02]  /*0420*/  @!P6 LDG.E.CONSTANT R24, desc[UR10][R14.64] ;  /* 0x0000000a0e18e981 */ /* 0x000164000c1e9900 */
[----:B0-----:R-:W0:Y:S01]  /*0430*/  S2R R15, SR_LANEID ;  /* 0x00000000000f7919 */ /* 0x001e220000000000 */
[----:B------:R-:W-:-:S02]  /*0440*/  ISETP.NE.AND P3, PT, R6, RZ, PT ;  /* 0x000000ff0600720c */ /* 0x000fc40003f65270 */
[----:B0-----:R-:W-:Y:S01]  /*0450*/  ISETP.NE.AND P2, PT, R15, RZ, PT ;  /* 0x000000ff0f00720c */ /* 0x001fe20003f45270 */
[----:B------:R-:W-:Y:S01]  /*0460*/  BAR.SYNC.DEFER_BLOCKING 0x0 ;  /* 0x0000000000007b1d */ /* 0x000fe20000010000 */
[----:B--2---:R-:W-:Y:S01]  /*0470*/  FADD R19, R19, R20 ;  /* 0x0000001413137221 */ /* 0x004fe20000000000 */
[----:B---3--:R-:W-:-:S04]  /*0480*/  FADD R18, R17, R18 ;  /* 0x0000001211127221 */ /* 0x008fc80000000000 */
[----:B------:R-:W-:-:S05]  /*0490*/  FADD R18, R19, R18 ;  /* 0x0000001213127221 */ /* 0x000fca0000000000 */
[----:B------:R-:W0:Y:S01]  /*04a0*/  SHFL.DOWN P0, R17, R18, 0x1, 0x1f ;  /* 0x08201f0012117f89 */ /* 0x000e220000000000 */
[----:B----4-:R-:W-:Y:S01]  /*04b0*/  FADD R25, R26, R25 ;  /* 0x000000191a197221 */ /* 0x010fe20000000000 */
[----:B0-----:R-:W-:-:S05]  /*04c0*/  @P0 FADD R17, R18, R17 ;  /* 0x0000001112110221 */ /* 0x001fca0000000000 */
[----:B------:R-:W0:Y:S01]  /*04d0*/  SHFL.DOWN P0, R8, R17, 0x2, 0x1f ;  /* 0x08401f0011087f89 */ /* 0x000e220000000000 */
[----:B-----5:R-:W-:-:S04]  /*04e0*/  FADD R24, R21, R24 ;  /* 0x0000001815187221 */ /* 0x020fc80000000000 */
[----:B------:R-:W-:-:S05]  /*04f0*/  FADD R24, R25, R24 ;  /* 0x0000001819187221 */ /* 0x000fca0000000000 */
[----:B------:R-:W1:Y:S01]  /*0500*/  SHFL.DOWN P1, R19, R24, 0x1, 0x1f ;  /* 0x08201f0018137f89 */ /* 0x000e620000020000 */
[----:B0-----:R-:W-:-:S05]  /*0510*/  @P0 FADD R8, R17, R8 ;  /* 0x0000000811080221 */ /* 0x001fca0000000000 */
[----:B------:R-:W0:Y:S01]  /*0520*/  SHFL.DOWN P0, R9, R8, 0x4, 0x1f ;  /* 0x08801f0008097f89 */ /* 0x000e220000000000 */
[----:B-1----:R-:W-:-:S05]  /*0530*/  @P1 FADD R19, R24, R19 ;  /* 0x0000001318131221 */ /* 0x002fca0000000000 */
[----:B------:R-:W1:Y:S01]  /*0540*/  SHFL.DOWN P1, R12, R19, 0x2, 0x1f ;  /* 0x08401f00130c7f89 */ /* 0x000e620000020000 */
[----:B0-----:R-:W-:-:S05]  /*0550*/  @P0 FADD R9, R8, R9 ;  /* 0x0000000908090221 */ /* 0x001fca0000000000 */
[----:B------:R-:W0:Y:S01]  /*0560*/  SHFL.DOWN P0, R10, R9, 0x8, 0x1f ;  /* 0x09001f00090a7f89 */ /* 0x000e220000000000 */
[----:B-1----:R-:W-:-:S05]  /*0570*/  @P1 FADD R12, R19, R12 ;  /* 0x0000000c130c1221 */ /* 0x002fca0000000000 */
[----:B------:R-:W1:Y:S01]  /*0580*/  SHFL.DOWN P1, R11, R12, 0x4, 0x1f ;  /* 0x08801f000c0b7f89 */ /* 0x000e620000020000 */
[----:B0-----:R-:W-:-:S05]  /*0590*/  @P0 FADD R10, R9, R10 ;  /* 0x0000000a090a0221 */ /* 0x001fca0000000000 */
[----:B------:R-:W0:Y:S01]  /*05a0*/  SHFL.DOWN P0, R13, R10, 0x10, 0x1f ;  /* 0x0a001f000a0d7f89 */ /* 0x000e220000000000 */
[----:B------:R-:W2:Y:S01]  /*05b0*/  @!P3 S2R R17, SR_CgaCtaId ;  /* 0x000000000011b919 */ /* 0x000ea20000008800 */
[----:B-1----:R-:W-:-:S05]  /*05c0*/  @P1 FADD R11, R12, R11 ;  /* 0x0000000b0c0b1221 */ /* 0x002fca0000000000 */
[----:B------:R-:W1:Y:S01]  /*05d0*/  SHFL.DOWN P1, R14, R11, 0x8, 0x1f ;  /* 0x09001f000b0e7f89 */ /* 0x000e620000020000 */
[----:B0-----:R-:W-:-:S05]  /*05e0*/  @P0 FADD R13, R10, R13 ;  /* 0x0000000d0a0d0221 */ /* 0x001fca0000000000 */
[----:B------:R-:W-:Y:S01]  /*05f0*/  @!P2 STS [R7+UR6+0x4], R13 ;  /* 0x0000040d0700a988 */ /* 0x000fe20008000806 */
[----:B------:R-:W-:Y:S01]  /*0600*/  @!P3 MOV R8, 0x400 ;  /* 0x000004000008b802 */ /* 0x000fe20000000f00 */
[----:B-1----:R-:W-:-:S03]  /*0610*/  @P1 FADD R14, R11, R14 ;  /* 0x0000000e0b0e1221 */ /* 0x002fc60000000000 */
[----:B--2---:R-:W-:Y:S01]  /*0620*/  @!P3 LEA R18, R17, R8, 0x18 ;  /* 0x000000081112b211 */ /* 0x004fe200078ec0ff */
[----:B------:R-:W-:Y:S06]  /*0630*/  BAR.SYNC.DEFER_BLOCKING 0x0 ;  /* 0x0000000000007b1d */ /* 0x000fec0000010000 */
[----:B------:R-:W0:Y:S04]  /*0640*/  SHFL.DOWN P1, R12, R14, 0x10, 0x1f ;  /* 0x0a001f000e0c7f89 */ /* 0x000e280000020000 */
[----:B------:R-:W1:Y:S04]  /*0650*/  @!P3 LDS.64 R10, [R18+0x8] ;  /* 0x00000800120ab984 */ /* 0x000e680000000a00 */
[----:B------:R-:W2:Y:S01]  /*0660*/  @!P3 LDS R15, [R18+0x10] ;  /* 0x00001000120fb984 */ /* 0x000ea20000000800 */
[----:B------:R-:W3:Y:S01]  /*0670*/  @!P3 S2R R20, SR_CgaCtaId ;  /* 0x000000000014b919 */ /* 0x000ee20000008800 */
[----:B0-----:R-:W-:Y:S01]  /*0680*/  @P1 FADD R12, R14, R12 ;  /* 0x0000000c0e0c1221 */ /* 0x001fe20000000000 */
[----:B------:R-:W-:Y:S01]  /*0690*/  BAR.SYNC.DEFER_BLOCKING 0x0 ;  /* 0x0000000000007b1d */ /* 0x000fe20000010000 */
[----:B------:R-:W-:-:S05]  /*06a0*/  @!P3 MOV R9, 0x400 ;  /* 0x000004000009b802 */ /* 0x000fca0000000f00 */
[----:B------:R-:W-:Y:S01]  /*06b0*/  @!P2 STS [R7+UR6+0x4], R12 ;  /* 0x0000040c0700a988 */ /* 0x000fe20008000806 */
[----:B---3--:R-:W-:Y:S01]  /*06c0*/  @!P3 LEA R20, R20, R9, 0x18 ;  /* 0x000000091414b211 */ /* 0x008fe200078ec0ff */
[----:B------:R-:W-:Y:S06]  /*06d0*/  BAR.SYNC.DEFER_BLOCKING 0x0 ;  /* 0x0000000000007b1d */ /* 0x000fec0000010000 */
[----:B------:R-:W0:Y:S04]  /*06e0*/  @!P3 LDS.64 R8, [R20+0x8] ;  /* 0x000008001408b984 */ /* 0x000e280000000a00 */
[----:B------:R-:W3:Y:S01]  /*06f0*/  @!P3 LDS R17, [R20+0x10] ;  /* 0x000010001411b984 */ /* 0x000ee20000000800 */
[----:B-1----:R-:W-:Y:S01]  /*0700*/  @!P3 FADD R10, R13, R10 ;  /* 0x0000000a0d0ab221 */ /* 0x002fe20000000000 */
[----:B------:R-:W-:-:S03]  /*0710*/  UIADD3 UR4, UPT, UPT, UR4, 0x2, URZ ;  /* 0x0000000204047890 */ /* 0x000fc6000fffe0ff */
[----:B------:R-:W-:Y:S01]  /*0720*/  @!P3 FADD R10, R10, R11 ;  /* 0x0000000b0a0ab221 */ /* 0x000fe20000000000 */
[----:B------:R-:W-:-:S03]  /*0730*/  UISETP.NE.AND UP1, UPT, UR4, URZ, UPT ;  /* 0x000000ff0400728c */ /* 0x000fc6000bf25270 */
[----:B--2---:R-:W-:-:S04]  /*0740*/  @!P3 FADD R13, R10, R15 ;  /* 0x0000000f0a0db221 */ /* 0x004fc80000000000 */
[----:B------:R-:W-:Y:S01]  /*0750*/  FADD R13, R13, R16 ;  /* 0x000000100d0d7221 */ /* 0x000fe20000000000 */
[----:B------:R-:W-:Y:S01]  /*0760*/  IADD3 R0, PT, PT, R0, 0x100, RZ ;  /* 0x0000010000007810 */ /* 0x000fe20007ffe0ff */
[----:B------:R-:W-:Y:S02]  /*0770*/  VIADD R3, R3, 0x400 ;  /* 0x0000040003037836 */ /* 0x000fe40000000000 */
[----:B0-----:R-:W-:-:S04]  /*0780*/  @!P3 FADD R8, R12, R8 ;  /* 0x000000080c08b221 */ /* 0x001fc80000000000 */
[----:B------:R-:W-:-:S04]  /*0790*/  @!P3 FADD R8, R8, R9 ;  /* 0x000000090808b221 */ /* 0x000fc80000000000 */
[----:B---3--:R-:W-:-:S04]  /*07a0*/  @!P3 FADD R12, R8, R17 ;  /* 0x00000011080cb221 */ /* 0x008fc80000000000 */
[----:B------:R-:W-:Y:S01]  /*07b0*/  FADD R16, R13, R12 ;  /* 0x0000000c0d107221 */ /* 0x000fe20000000000 */
[----:B------:R-:W-:Y:S06]  /*07c0*/  BRA.U UP1, `(.L_x_38) ;  /* 0xfffffff901947547 */ /* 0x000fec000b83ffff */
.L_x_37:
[----:B------:R-:W-:Y:S05]  /*07d0*/  BRA.U UP0, `(.L_x_36) ;  /* 0x0000000100b07547 */ /* 0x000fea000b800000 */
[----:B------:R-:W-:Y:S02]  /*07e0*/  SHF.L.U32 R9, R0, 0x2, RZ ;  /* 0x0000000200097819 */ /* 0x000fe400000006ff */
[----:B------:R-:W-:Y:S01]  /*07f0*/  CS2R R10, SRZ ;  /* 0x00000000000a7805 */ /* 0x000fe2000001ff00 */
[----:B------:R-:W-:Y:S01]  /*0800*/  BAR.SYNC.DEFER_BLOCKING 0x0 ;  /* 0x0000000000007b1d */ /* 0x000fe20000010000 */
[C---:B------:R-:W-:Y:S01]  /*0810*/  IADD3 R0, PT, PT, R9.reuse, 0x1, RZ ;  /* 0x0000000109007810 */ /* 0x040fe20007ffe0ff */
[C---:B------:R-:W-:Y:S01]  /*0820*/  VIADD R8, R9.reuse, 0x3 ;  /* 0x0000000309087836 */ /* 0x040fe20000000000 */
[C---:B------:R-:W-:Y:S02]  /*0830*/  IADD3 R3, PT, PT, R9.reuse, 0x2, RZ ;  /* 0x0000000209037810 */ /* 0x040fe40007ffe0ff */
[----:B------:R-:W-:Y:S02]  /*0840*/  ISETP.GE.AND P0, PT, R9, UR8, PT ;  /* 0x0000000809007c0c */ /* 0x000fe4000bf06270 */
[----:B------:R-:W-:Y:S01]  /*0850*/  ISETP.GE.AND P1, PT, R0, UR8, PT ;  /* 0x0000000800007c0c */ /* 0x000fe2000bf26270 */
[----:B------:R-:W-:Y:S01]  /*0860*/  HFMA2 R0, -RZ, RZ, 0, 0 ;  /* 0x00000000ff007431 */ /* 0x000fe200000001ff */
[----:B------:R-:W-:-:S02]  /*0870*/  ISETP.GE.AND P2, PT, R3, UR8, PT ;  /* 0x0000000803007c0c */ /* 0x000fc4000bf46270 */
[----:B------:R-:W-:Y:S01]  /*0880*/  ISETP.GE.AND P3, PT, R8, UR8, PT ;  /* 0x0000000808007c0c */ /* 0x000fe2000bf66270 */
[----:B------:R-:W-:Y:S01]  /*0890*/  IMAD.WIDE.U32 R8, R9, 0x4, R4 ;  /* 0x0000000409087825 */ /* 0x000fe200078e0004 */
[----:B------:R-:W-:-:S05]  /*08a0*/  MOV R3, RZ ;  /* 0x000000ff00037202 */ /* 0x000fca0000000f00 */
[----:B------:R-:W2:Y:S04]  /*08b0*/  @!P0 LDG.E.CONSTANT R0, desc[UR10][R8.64] ;  /* 0x0000000a08008981 */ /* 0x000ea8000c1e9900 */
[----:B------:R-:W2:Y:S04]  /*08c0*/  @!P1 LDG.E.CONSTANT R3, desc[UR10][R8.64+0x4] ;  /* 0x0000040a08039981 */ /* 0x000ea8000c1e9900 */
[----:B------:R-:W3:Y:S04]  /*08d0*/  @!P2 LDG.E.CONSTANT R10, desc[UR10][R8.64+0x8] ;  /* 0x0000080a080aa981 */ /* 0x000ee8000c1e9900 */
[----:B------:R0:W3:Y:S01]  /*08e0*/  @!P3 LDG.E.CONSTANT R11, desc[UR10][R8.64+0xc] ;  /* 0x00000c0a080bb981 */ /* 0x0000e2000c1e9900 */
[----:B------:R-:W-:Y:S01]  /*08f0*/  ISETP.NE.AND P2, PT, R6, RZ, PT ;  /* 0x000000ff0600720c */ /* 0x000fe20003f45270 */
[----:B0-----:R-:W0:-:S12]  /*0900*/  S2R R8, SR_LANEID ;  /* 0x0000000000087919 */ /* 0x001e180000000000 */
[----:B------:R-:W1:Y:S01]  /*0910*/  @!P2 S2R R13, SR_CgaCtaId ;  /* 0x00000000000da919 */ /* 0x000e620000008800 */
[----:B0-----:R-:W-:Y:S01]  /*0920*/  ISETP.NE.AND P1, PT, R8, RZ, PT ;  /* 0x000000ff0800720c */ /* 0x001fe20003f25270 */
[----:B--2---:R-:W-:Y:S01]  /*0930*/  FADD R0, R3, R0 ;  /* 0x0000000003007221 */ /* 0x004fe20000000000 */
[----:B---3--:R-:W-:-:S04]  /*0940*/  FADD R11, R11, R10 ;  /* 0x0000000a0b0b7221 */ /* 0x008fc80000000000 */
[----:B------:R-:W-:-:S05]  /*0950*/  FADD R0, R0, R11 ;  /* 0x0000000b00007221 */ /* 0x000fca0000000000 */
[----:B------:R-:W0:Y:S02]  /*0960*/  SHFL.DOWN P0, R3, R0, 0x1, 0x1f ;  /* 0x08201f0000037f89 */ /* 0x000e240000000000 */
[----:B0-----:R-:W-:Y:S01]  /*0970*/  @P0 FADD R3, R0, R3 ;  /* 0x0000000300030221 */ /* 0x001fe20000000000 */
[----:B------:R-:W-:-:S04]  /*0980*/  @!P2 MOV R0, 0x400 ;  /* 0x000004000000a802 */ /* 0x000fc80000000f00 */
[----:B------:R-:W0:Y:S01]  /*0990*/  SHFL.DOWN P0, R10, R3, 0x2, 0x1f ;  /* 0x08401f00030a7f89 */ /* 0x000e220000000000 */
[----:B-1----:R-:W-:Y:S01]  /*09a0*/  @!P2 LEA R0, R13, R0, 0x18 ;  /* 0x000000000d00a211 */ /* 0x002fe200078ec0ff */
[----:B0-----:R-:W-:-:S05]  /*09b0*/  @P0 FADD R10, R3, R10 ;  /* 0x0000000a030a0221 */ /* 0x001fca0000000000 */
[----:B------:R-:W0:Y:S02]  /*09c0*/  SHFL.DOWN P0, R11, R10, 0x4, 0x1f ;  /* 0x08801f000a0b7f89 */ /* 0x000e240000000000 */
[----:B0-----:R-:W-:-:S05]  /*09d0*/  @P0 FADD R11, R10, R11 ;  /* 0x0000000b0a0b0221 */ /* 0x001fca0000000000 */
[----:B------:R-:W0:Y:S02]  /*09e0*/  SHFL.DOWN P0, R12, R11, 0x8, 0x1f ;  /* 0x09001f000b0c7f89 */ /* 0x000e240000000000 */
[----:B0-----:R-:W-:-:S05]  /*09f0*/  @P0 FADD R12, R11, R12 ;  /* 0x0000000c0b0c0221 */ /* 0x001fca0000000000 */
[----:B------:R-:W0:Y:S02]  /*0a00*/  SHFL.DOWN P0, R9, R12, 0x10, 0x1f ;  /* 0x0a001f000c097f89 */ /* 0x000e240000000000 */
[----:B0-----:R-:W-:-:S05]  /*0a10*/  @P0 FADD R9, R12, R9 ;  /* 0x000000090c090221 */ /* 0x001fca0000000000 */
[----:B------:R-:W-:Y:S01]  /*0a20*/  @!P1 STS [R7+UR6+0x4], R9 ;  /* 0x0000040907009988 */ /* 0x000fe20008000806 */
[----:B------:R-:W-:Y:S06]  /*0a30*/  BAR.SYNC.DEFER_BLOCKING 0x0 ;  /* 0x0000000000007b1d */ /* 0x000fec0000010000 */
[----:B------:R-:W0:Y:S04]  /*0a40*/  @!P2 LDS.64 R10, [R0+0x8] ;  /* 0x00000800000aa984 */ /* 0x000e280000000a00 */
[----:B------:R-:W1:Y:S01]  /*0a50*/  @!P2 LDS R3, [R0+0x10] ;  /* 0x000010000003a984 */ /* 0x000e620000000800 */
[----:B0-----:R-:W-:-:S04]  /*0a60*/  @!P2 FADD R10, R9, R10 ;  /* 0x0000000a090aa221 */ /* 0x001fc80000000000 */
[----:B------:R-:W-:-:S04]  /*0a70*/  @!P2 FADD R10, R10, R11 ;  /* 0x0000000b0a0aa221 */ /* 0x000fc80000000000 */
[----:B-1----:R-:W-:-:S04]  /*0a80*/  @!P2 FADD R9, R10, R3 ;  /* 0x000000030a09a221 */ /* 0x002fc80000000000 */
[----:B------:R-:W-:-:S07]  /*0a90*/  FADD R16, R16, R9 ;  /* 0x0000000910107221 */ /* 0x000fce0000000000 */
.L_x_36:
[----:B------:R-:W0:Y:S01]  /*0aa0*/  S2UR UR7, SR_CgaCtaId ;  /* 0x00000000000779c3 */ /* 0x000e220000008800 */
[----:B------:R-:W-:Y:S01]  /*0ab0*/  ISETP.NE.AND P0, PT, R6, RZ, PT ;  /* 0x000000ff0600720c */ /* 0x000fe20003f05270 */
[----:B------:R-:W-:Y:S01]  /*0ac0*/  UMOV UR4, 0x400 ;  /* 0x0000040000047882 */ /* 0x000fe20000000000 */
[----:B------:R-:W-:Y:S01]  /*0ad0*/  I2FP.F32.S32 R3, UR8 ;  /* 0x0000000800037c45 */ /* 0x000fe20008201400 */
[----:B------:R-:W-:-:S03]  /*0ae0*/  UISETP.GE.AND UP0, UPT, UR8, 0x1, UPT ;  /* 0x000000010800788c */ /* 0x000fc6000bf06270 */
[----:B------:R-:W1:Y:S01]  /*0af0*/  MUFU.RCP R8, R3 ;  /* 0x0000000300087308 */ /* 0x000e620000001000 */
[----:B0-----:R-:W-:Y:S01]  /*0b00*/  ULEA UR4, UR7, UR4, 0x18 ;  /* 0x0000000407047291 */ /* 0x001fe2000f8ec0ff */
[----:B-1----:R-:W-:-:S04]  /*0b10*/  FFMA R9, -R3, R8, 1 ;  /* 0x3f80000003097423 */ /* 0x002fc80000000108 */
[----:B------:R-:W-:-:S04]  /*0b20*/  FFMA R9, R8, R9, R8 ;  /* 0x0000000908097223 */ /* 0x000fc80000000008 */
[----:B------:R-:W-:Y:S01]  /*0b30*/  @!P0 STS [UR4], R16 ;  /* 0x00000010ff008988 */ /* 0x000fe20008000804 */
[----:B------:R-:W-:Y:S06]  /*0b40*/  BAR.SYNC.DEFER_BLOCKING 0x0 ;  /* 0x0000000000007b1d */ /* 0x000fec0000010000 */
[----:B------:R-:W0:Y:S02]  /*0b50*/  LDS R0, [UR4] ;  /* 0x00000004ff007984 */ /* 0x000e240008000800 */
[----:B0-----:R-:W0:Y:S01]  /*0b60*/  FCHK P0, R0, R3 ;  /* 0x0000000300007302 */ /* 0x001e220000000000 */
[----:B------:R-:W-:-:S04]  /*0b70*/  FFMA R8, R0, R9, RZ ;  /* 0x0000000900087223 */ /* 0x000fc800000000ff */
[----:B------:R-:W-:-:S04]  /*0b80*/  FFMA R10, -R3, R8, R0 ;  /* 0x00000008030a7223 */ /* 0x000fc80000000100 */
[----:B------:R-:W-:Y:S01]  /*0b90*/  FFMA R16, R9, R10, R8 ;  /* 0x0000000a09107223 */ /* 0x000fe20000000008 */
[----:B0-----:R-:W-:Y:S06]  /*0ba0*/  @!P0 BRA `(.L_x_39) ;  /* 0x00000000000c8947 */ /* 0x001fec0003800000 */
[----:B------:R-:W-:-:S07]  /*0bb0*/  MOV R8, 0xbd0 ;  /* 0x00000bd000087802 */ /* 0x000fce0000000f00 */
[----:B------:R-:W-:Y:S05]  /*0bc0*/  CALL.REL.NOINC `($__internal_3_$__cuda_sm3x_div_rn_noftz_f32_slowpath) ;  /* 0x0000000c00587944 */ /* 0x000fea0003c00000 */
[----:B------:R-:W-:-:S07]  /*0bd0*/  MOV R16, R0 ;  /* 0x0000000000107202 */ /* 0x000fce0000000f00 */
.L_x_39:
[----:B------:R-:W-:Y:S01]  /*0be0*/  IMAD.MOV.U32 R18, RZ, RZ, RZ ;  /* 0x000000ffff127224 */ /* 0x000fe200078e00ff */
[----:B------:R-:W-:Y:S06]  /*0bf0*/  BRA.U !UP0, `(.L_x_40) ;  /* 0x0000000908cc7547 */ /* 0x000fec000b800000 */
[----:B------:R-:W0:Y:S01]  /*0c00*/  LDCU UR7, c[0x0][0x390] ;  /* 0x00007200ff0777ac */ /* 0x000e220008000800 */
[----:B------:R-:W-:Y:S01]  /*0c10*/  HFMA2 R18, -RZ, RZ, 0, 0 ;  /* 0x00000000ff127431 */ /* 0x000fe200000001ff */
[----:B------:R-:W-:Y:S01]  /*0c20*/  MOV R0, R6 ;  /* 0x0000000600007202 */ /* 0x000fe20000000f00 */
[----:B------:R-:W-:-:S04]  /*0c30*/  UISETP.LT.AND UP0, UPT, UR5, 0x1, UPT ;  /* 0x000000010500788c */ /* 0x000fc8000bf01270 */
[----:B------:R-:W-:-:S04]  /*0c40*/  USEL UR5, UR5, 0x1, !UP0 ;  /* 0x0000000105057887 */ /* 0x000fc8000c000000 */
[----:B------:R-:W-:-:S04]  /*0c50*/  ULOP3.LUT UR4, UR5, 0x1, URZ, 0xc0, !UPT ;  /* 0x0000000105047892 */ /* 0x000fc8000f8ec0ff */
[----:B------:R-:W-:Y:S02]  /*0c60*/  UISETP.NE.U32.AND UP0, UPT, UR4, 0x1, UPT ;  /* 0x000000010400788c */ /* 0x000fe4000bf05070 */
[----:B0-----:R-:W-:-:S09]  /*0c70*/  UISETP.GE.U32.AND UP1, UPT, UR7, 0x201, UPT ;  /* 0x000002010700788c */ /* 0x001fd2000bf26070 */
[----:B------:R-:W-:Y:S05]  /*0c80*/  BRA.U !UP1, `(.L_x_41) ;  /* 0x0000000509d07547 */ /* 0x000fea000b800000 */
[----:B------:R-:W-:Y:S01]  /*0c90*/  ULOP3.LUT UR4, UR5, 0x3ffffe, URZ, 0xc0, !UPT ;  /* 0x003ffffe05047892 */ /* 0x000fe2000f8ec0ff */
[----:B------:R-:W-:Y:S01]  /*0ca0*/  LEA R17, R6, 0x200, 0x2 ;  /* 0x0000020006117811 */ /* 0x000fe200078e10ff */
[----:B------:R-:W-:Y:S01]  /*0cb0*/  IMAD.MOV.U32 R0, RZ, RZ, R6 ;  /* 0x000000ffff007224 */ /* 0x000fe200078e0006 */
[----:B------:R-:W-:Y:S01]  /*0cc0*/  MOV R18, RZ ;  /* 0x000000ff00127202 */ /* 0x000fe20000000f00 */
[----:B------:R-:W0:Y:S01]  /*0cd0*/  LDCU UR7, c[0x0][0x390] ;  /* 0x00007200ff0777ac */ /* 0x000e220008000800 */
[----:B------:R-:W-:-:S12]  /*0ce0*/  UIADD3 UR4, UPT, UPT, -UR4, URZ, URZ ;  /* 0x000000ff04047290 */ /* 0x000fd8000fffe1ff */
.L_x_42:
[C---:B------:R-:W-:Y:S02]  /*0cf0*/  IADD3 R23, PT, PT, R17.reuse, -0x200, RZ ;  /* 0xfffffe0011177810 */ /* 0x040fe40007ffe0ff */
[----:B------:R-:W-:Y:S01]  /*0d00*/  IADD3 R8, PT, PT, R17, -0x1ff, RZ ;  /* 0xfffffe0111087810 */ /* 0x000fe20007ffe0ff */
[----:B------:R-:W-:Y:S01]  /*0d10*/  HFMA2 R19, -RZ, RZ, 0, 0 ;  /* 0x00000000ff137431 */ /* 0x000fe200000001ff */
[C---:B0-----:R-:W-:Y:S01]  /*0d20*/  ISETP.GE.AND P3, PT, R23.reuse, UR7, PT ;  /* 0x0000000717007c0c */ /* 0x041fe2000bf66270 */
[----:B------:R-:W-:Y:S01]  /*0d30*/  IMAD.WIDE.U32 R22, R23, 0x4, R4 ;  /* 0x0000000417167825 */ /* 0x000fe200078e0004 */
[C---:B------:R-:W-:Y:S01]  /*0d40*/  IADD3 R11, PT, PT, R17.reuse, 0x1, RZ ;  /* 0x00000001110b7810 */ /* 0x040fe20007ffe0ff */
[----:B------:R-:W-:Y:S10]  /*0d50*/  BAR.SYNC.DEFER_BLOCKING 0x0 ;  /* 0x0000000000007b1d */ /* 0x000ff40000010000 */
[----:B------:R-:W2:Y:S01]  /*0d60*/  @!P3 LDG.E.CONSTANT R9, desc[UR10][R22.64] ;  /* 0x0000000a1609b981 */ /* 0x000ea2000c1e9900 */
[----:B------:R-:W-:Y:S01]  /*0d70*/  ISETP.GE.AND P0, PT, R8, UR7, PT ;  /* 0x0000000708007c0c */ /* 0x000fe2000bf06270 */
[C---:B------:R-:W-:Y:S01]  /*0d80*/  VIADD R8, R17.reuse, 0xfffffe02 ;  /* 0xfffffe0211087836 */ /* 0x040fe20000000000 */
[C---:B------:R-:W-:Y:S01]  /*0d90*/  IADD3 R13, PT, PT, R17.reuse, 0x3, RZ ;  /* 0x00000003110d7810 */ /* 0x040fe20007ffe0ff */
[C---:B------:R-:W-:Y:S01]  /*0da0*/  VIADD R15, R17.reuse, 0x2 ;  /* 0x00000002110f7836 */ /* 0x040fe20000000000 */
[----:B------:R-:W-:-:S02]  /*0db0*/  IADD3 R10, PT, PT, R17, -0x1fd, RZ ;  /* 0xfffffe03110a7810 */ /* 0x000fc40007ffe0ff */
[----:B------:R-:W-:Y:S02]  /*0dc0*/  ISETP.GE.AND P2, PT, R8, UR7, PT ;  /* 0x0000000708007c0c */ /* 0x000fe4000bf46270 */
[----:B------:R-:W-:Y:S02]  /*0dd0*/  ISETP.GE.AND P4, PT, R11, UR7, PT ;  /* 0x000000070b007c0c */ /* 0x000fe4000bf86270 */
[----:B------:R-:W-:Y:S02]  /*0de0*/  ISETP.GE.AND P6, PT, R13, UR7, PT ;  /* 0x000000070d007c0c */ /* 0x000fe4000bfc6270 */
[----:B------:R-:W-:Y:S01]  /*0df0*/  ISETP.GE.AND P5, PT, R15, UR7, PT ;  /* 0x000000070f007c0c */ /* 0x000fe2000bfa6270 */
[----:B------:R-:W3:Y:S01]  /*0e00*/  @!P0 LDG.E.CONSTANT R27, desc[UR10][R22.64+0x4] ;  /* 0x0000040a161b8981 */ /* 0x000ee2000c1e9900 */
[----:B------:R-:W-:-:S05]  /*0e10*/  ISETP.GE.AND P1, PT, R10, UR7, PT ;  /* 0x000000070a007c0c */ /* 0x000fca000bf26270 */
[----:B------:R-:W4:Y:S02]  /*0e20*/  @!P2 LDG.E.CONSTANT R21, desc[UR10][R22.64+0x8] ;  /* 0x0000080a1615a981 */ /* 0x000f24000c1e9900 */
[----:B------:R-:W-:-:S04]  /*0e30*/  @!P4 IMAD.WIDE.U32 R10, R11, 0x4, R4 ;  /* 0x000000040b0ac825 */ /* 0x000fc800078e0004 */
[--C-:B------:R-:W-:Y:S02]  /*0e40*/  @!P6 IMAD.WIDE.U32 R12, R13, 0x4, R4.reuse ;  /* 0x000000040d0ce825 */ /* 0x100fe400078e0004 */
[----:B------:R0:W5:Y:S02]  /*0e50*/  @!P1 LDG.E.CONSTANT R25, desc[UR10][R22.64+0xc] ;  /* 0x00000c0a16199981 */ /* 0x000164000c1e9900 */
[----:B------:R-:W-:Y:S02]  /*0e60*/  @!P5 IMAD.WIDE.U32 R14, R15, 0x4, R4 ;  /* 0x000000040f0ed825 */ /* 0x000fe400078e0004 */
[----:B------:R1:W5:Y:S04]  /*0e70*/  @!P4 LDG.E.CONSTANT R11, desc[UR10][R10.64] ;  /* 0x0000000a0a0bc981 */ /* 0x000368000c1e9900 */
[----:B------:R-:W5:Y:S04]  /*0e80*/  @!P6 LDG.E.CONSTANT R13, desc[UR10][R12.64] ;  /* 0x0000000a0c0de981 */ /* 0x000f68000c1e9900 */
[----:B------:R-:W5:Y:S01]  /*0e90*/  @!P5 LDG.E.CONSTANT R15, desc[UR10][R14.64] ;  /* 0x0000000a0e0fd981 */ /* 0x000f62000c1e9900 */
[----:B--2---:R-:W-:-:S04]  /*0ea0*/  @!P3 FADD R9, R9, -R16 ;  /* 0x800000100909b221 */ /* 0x004fc80000000000 */
[----:B------:R-:W-:Y:S01]  /*0eb0*/  @!P3 FMUL R19, R9, R9 ;  /* 0x000000090913b220 */ /* 0x000fe20000400000 */
[----:B------:R-:W-:-:S13]  /*0ec0*/  ISETP.GE.AND P3, PT, R17, UR7, PT ;  /* 0x0000000711007c0c */ /* 0x000fda000bf66270 */
[----:B------:R-:W-:-:S06]  /*0ed0*/  @!P3 IMAD.WIDE.U32 R8, R17, 0x4, R4 ;  /* 0x000000041108b825 */ /* 0x000fcc00078e0004 */
[----:B------:R2:W2:Y:S01]  /*0ee0*/  @!P3 LDG.E.CONSTANT R9, desc[UR10][R8.64] ;  /* 0x0000000a0809b981 */ /* 0x0004a2000c1e9900 */
[----:B0-----:R-:W-:Y:S02]  /*0ef0*/  HFMA2 R23, -RZ, RZ, 0, 0 ;  /* 0x00000000ff177431 */ /* 0x001fe400000001ff */
[--C-:B----4-:R-:W-:Y:S01]  /*0f00*/  @!P2 FADD R21, R21, -R16.reuse ;  /* 0x800000101515a221 */ /* 0x110fe20000000000 */
[--C-:B---3--:R-:W-:Y:S01]  /*0f10*/  @!P0 FADD R27, R27, -R16.reuse ;  /* 0x800000101b1b8221 */ /* 0x108fe20000000000 */
[--C-:B-----5:R-:W-:Y:S01]  /*0f20*/  @!P1 FADD R25, R25, -R16.reuse ;  /* 0x8000001019199221 */ /* 0x120fe20000000000 */
[----:B-1----:R-:W-:Y:S02]  /*0f30*/  HFMA2 R10, -RZ, RZ, 0, 0 ;  /* 0x00000000ff0a7431 */ /* 0x002fe400000001ff */
[----:B------:R-:W-:Y:S01]  /*0f40*/  @!P2 FMUL R23, R21, R21 ;  /* 0x000000151517a220 */ /* 0x000fe20000400000 */
[----:B------:R-:W-:Y:S01]  /*0f50*/  HFMA2 R21, -RZ, RZ, 0, 0 ;  /* 0x00000000ff157431 */ /* 0x000fe200000001ff */
[----:B------:R-:W-:Y:S01]  /*0f60*/  MOV R24, RZ ;  /* 0x000000ff00187202 */ /* 0x000fe20000000f00 */
[--C-:B------:R-:W-:Y:S01]  /*0f70*/  @!P4 FADD R11, R11, -R16.reuse ;  /* 0x800000100b0bc221 */ /* 0x100fe20000000000 */
[----:B------:R-:W-:Y:S01]  /*0f80*/  MOV R20, RZ ;  /* 0x000000ff00147202 */ /* 0x000fe20000000f00 */
[----:B------:R-:W-:Y:S01]  /*0f90*/  @!P0 FMUL R24, R27, R27 ;  /* 0x0000001b1b188220 */ /* 0x000fe20000400000 */
[----:B------:R-:W-:Y:S01]  /*0fa0*/  @!P1 FMUL R20, R25, R25 ;  /* 0x0000001919149220 */ /* 0x000fe20000400000 */
[--C-:B------:R-:W-:Y:S01]  /*0fb0*/  @!P6 FADD R13, R13, -R16.reuse ;  /* 0x800000100d0de221 */ /* 0x100fe20000000000 */
[----:B------:R-:W-:Y:S01]  /*0fc0*/  @!P5 FADD R15, R15, -R16 ;  /* 0x800000100f0fd221 */ /* 0x000fe20000000000 */
[----:B--2---:R-:W-:Y:S01]  /*0fd0*/  IMAD.MOV.U32 R8, RZ, RZ, RZ ;  /* 0x000000ffff087224 */ /* 0x004fe200078e00ff */
[----:B------:R-:W-:Y:S01]  /*0fe0*/  MOV R25, RZ ;  /* 0x000000ff00197202 */ /* 0x000fe20000000f00 */
[----:B------:R-:W-:Y:S01]  /*0ff0*/  @!P4 FMUL R21, R11, R11 ;  /* 0x0000000b0b15c220 */ /* 0x000fe20000400000 */
[----:B------:R-:W-:Y:S01]  /*1000*/  FADD R19, R24, R19 ;  /* 0x0000001318137221 */ /* 0x000fe20000000000 */
[----:B------:R-:W-:Y:S01]  /*1010*/  @!P6 FMUL R25, R13, R13 ;  /* 0x0000000d0d19e220 */ /* 0x000fe20000400000 */
[----:B------:R-:W-:Y:S01]  /*1020*/  @!P5 FMUL R10, R15, R15 ;  /* 0x0000000f0f0ad220 */ /* 0x000fe20000400000 */
[----:B------:R-:W-:-:S03]  /*1030*/  FADD R20, R20, R23 ;  /* 0x0000001714147221 */ /* 0x000fc60000000000 */
[----:B------:R-:W-:Y:S01]  /*1040*/  FADD R25, R25, R10 ;  /* 0x0000000a19197221 */ /* 0x000fe20000000000 */
[----:B------:R-:W-:Y:S01]  /*1050*/  FADD R19, R19, R20 ;  /* 0x0000001413137221 */ /* 0x000fe20000000000 */
[----:B------:R-:W-:Y:S01]  /*1060*/  UIADD3 UR4, UPT, UPT, UR4, 0x2, URZ ;  /* 0x0000000204047890 */ /* 0x000fe2000fffe0ff */
[----:B------:R-:W-:-:S04]  /*1070*/  @!P3 FADD R9, R9, -R16 ;  /* 0x800000100909b221 */ /* 0x000fc80000000000 */
[----:B------:R-:W-:-:S04]  /*1080*/  @!P3 FMUL R8, R9, R9 ;  /* 0x000000090908b220 */ /* 0x000fc80000400000 */
[----:B------:R-:W-:-:S04]  /*1090*/  FADD R8, R21, R8 ;  /* 0x0000000815087221 */ /* 0x000fc80000000000 */
[----:B------:R-:W-:Y:S02]  /*10a0*/  FADD R25, R8, R25 ;  /* 0x0000001908197221 */ /* 0x000fe40000000000 */
[----:B------:R-:W0:Y:S04]  /*10b0*/  SHFL.DOWN P0, R8, R19, 0x1, 0x1f ;  /* 0x08201f0013087f89 */ /* 0x000e280000000000 */
        /* <DEDUP_REMOVED lines=11> */
[----:B------:R-:W2:Y:S01]  /*1170*/  S2R R8, SR_LANEID ;  /* 0x0000000000087919 */ /* 0x000ea20000000000 */
[----:B-1----:R-:W-:Y:S01]  /*1180*/  @P1 FADD R14, R13, R14 ;  /* 0x0000000e0d0e1221 */ /* 0x002fe20000000000 */
[----:B------:R-:W-:-:S04]  /*1190*/  ISETP.NE.AND P3, PT, R6, RZ, PT ;  /* 0x000000ff0600720c */ /* 0x000fc80003f65270 */
[----:B------:R-:W1:Y:S01]  /*11a0*/  SHFL.DOWN P1, R15, R14, 0x8, 0x1f ;  /* 0x09001f000e0f7f89 */ /* 0x000e620000020000 */
[----:B0-----:R-:W-:-:S05]  /*11b0*/  @P0 FADD R11, R10, R11 ;  /* 0x0000000b0a0b0221 */ /* 0x001fca0000000000 */
[----:B------:R-:W0:Y:S03]  /*11c0*/  SHFL.DOWN P0, R13, R11, 0x10, 0x1f ;  /* 0x0a001f000b0d7f89 */ /* 0x000e260000000000 */
[----:B------:R-:W3:Y:S01]  /*11d0*/  @!P3 S2R R19, SR_CgaCtaId ;  /* 0x000000000013b919 */ /* 0x000ee20000008800 */
[----:B--2---:R-:W-:Y:S01]  /*11e0*/  ISETP.NE.AND P2, PT, R8, RZ, PT ;  /* 0x000000ff0800720c */ /* 0x004fe20003f45270 */
[----:B-1----:R-:W-:-:S05]  /*11f0*/  @P1 FADD R15, R14, R15 ;  /* 0x0000000f0e0f1221 */ /* 0x002fca0000000000 */
[----:B------:R-:W1:Y:S01]  /*1200*/  SHFL.DOWN P1, R12, R15, 0x10, 0x1f ;  /* 0x0a001f000f0c7f89 */ /* 0x000e620000020000 */
[----:B0-----:R-:W-:-:S06]  /*1210*/  @P0 FADD R13, R11, R13 ;  /* 0x0000000d0b0d0221 */ /* 0x001fcc0000000000 */
[----:B------:R-:W-:Y:S01]  /*1220*/  @!P2 STS [R7+UR6+0x4], R13 ;  /* 0x0000040d0700a988 */ /* 0x000fe20008000806 */
[----:B------:R-:W-:-:S04]  /*1230*/  @!P3 MOV R8, 0x400 ;  /* 0x000004000008b802 */ /* 0x000fc80000000f00 */
[----:B---3--:R-:W-:Y:S01]  /*1240*/  @!P3 LEA R14, R19, R8, 0x18 ;  /* 0x00000008130eb211 */ /* 0x008fe200078ec0ff */
[----:B------:R-:W-:Y:S01]  /*1250*/  BAR.SYNC.DEFER_BLOCKING 0x0 ;  /* 0x0000000000007b1d */ /* 0x000fe20000010000 */
[----:B-1----:R-:W-:-:S05]  /*1260*/  @P1 FADD R12, R15, R12 ;  /* 0x0000000c0f0c1221 */ /* 0x002fca0000000000 */
[----:B------:R-:W0:Y:S01]  /*1270*/  @!P3 S2R R20, SR_CgaCtaId ;  /* 0x000000000014b919 */ /* 0x000e220000008800 */
[----:B------:R-:W1:Y:S04]  /*1280*/  @!P3 LDS.64 R10, [R14+0x8] ;  /* 0x000008000e0ab984 */ /* 0x000e680000000a00 */
[----:B------:R-:W2:Y:S01]  /*1290*/  @!P3 LDS R15, [R14+0x10] ;  /* 0x000010000e0fb984 */ /* 0x000ea20000000800 */
[----:B------:R-:W-:Y:S01]  /*12a0*/  BAR.SYNC.DEFER_BLOCKING 0x0 ;  /* 0x0000000000007b1d */ /* 0x000fe20000010000 */
[----:B------:R-:W-:-:S05]  /*12b0*/  @!P3 MOV R9, 0x400 ;  /* 0x000004000009b802 */ /* 0x000fca0000000f00 */
[----:B------:R-:W-:Y:S01]  /*12c0*/  @!P2 STS [R7+UR6+0x4], R12 ;  /* 0x0000040c0700a988 */ /* 0x000fe20008000806 */
[----:B0-----:R-:W-:Y:S01]  /*12d0*/  @!P3 LEA R20, R20, R9, 0x18 ;  /* 0x000000091414b211 */ /* 0x001fe200078ec0ff */
[----:B------:R-:W-:Y:S06]  /*12e0*/  BAR.SYNC.DEFER_BLOCKING 0x0 ;  /* 0x0000000000007b1d */ /* 0x000fec0000010000 */
[----:B------:R-:W0:Y:S04]  /*12f0*/  @!P3 LDS.64 R8, [R20+0x8] ;  /* 0x000008001408b984 */ /* 0x000e280000000a00 */
[----:B------:R-:W3:Y:S01]  /*1300*/  @!P3 LDS R19, [R20+0x10] ;  /* 0x000010001413b984 */ /* 0x000ee20000000800 */
[----:B-1----:R-:W-:Y:S01]  /*1310*/  @!P3 FADD R10, R13, R10 ;  /* 0x0000000a0d0ab221 */ /* 0x002fe20000000000 */
[----:B------:R-:W-:-:S03]  /*1320*/  UISETP.NE.AND UP1, UPT, UR4, URZ, UPT ;  /* 0x000000ff0400728c */ /* 0x000fc6000bf25270 */
[----:B------:R-:W-:-:S04]  /*1330*/  @!P3 FADD R10, R10, R11 ;  /* 0x0000000b0a0ab221 */ /* 0x000fc80000000000 */
[----:B--2---:R-:W-:-:S04]  /*1340*/  @!P3 FADD R13, R10, R15 ;  /* 0x0000000f0a0db221 */ /* 0x004fc80000000000 */
[----:B------:R-:W-:Y:S01]  /*1350*/  FADD R13, R13, R18 ;  /* 0x000000120d0d7221 */ /* 0x000fe20000000000 */
[----:B------:R-:W-:Y:S01]  /*1360*/  VIADD R0, R0, 0x100 ;  /* 0x0000010000007836 */ /* 0x000fe20000000000 */
[----:B------:R-:W-:Y:S01]  /*1370*/  IADD3 R17, PT, PT, R17, 0x400, RZ ;  /* 0x0000040011117810 */ /* 0x000fe20007ffe0ff */
[----:B0-----:R-:W-:-:S04]  /*1380*/  @!P3 FADD R8, R12, R8 ;  /* 0x000000080c08b221 */ /* 0x001fc80000000000 */
[----:B------:R-:W-:-:S04]  /*1390*/  @!P3 FADD R8, R8, R9 ;  /* 0x000000090808b221 */ /* 0x000fc80000000000 */
[----:B---3--:R-:W-:-:S04]  /*13a0*/  @!P3 FADD R12, R8, R19 ;  /* 0x00000013080cb221 */ /* 0x008fc80000000000 */
[----:B------:R-:W-:Y:S01]  /*13b0*/  FADD R18, R13, R12 ;  /* 0x0000000c0d127221 */ /* 0x000fe20000000000 */
[----:B------:R-:W-:Y:S06]  /*13c0*/  BRA.U UP1, `(.L_x_42) ;  /* 0xfffffff901487547 */ /* 0x000fec000b83ffff */
.L_x_41:
[----:B------:R-:W-:Y:S05]  /*13d0*/  BRA.U UP0, `(.L_x_40) ;  /* 0x0000000100d47547 */ /* 0x000fea000b800000 */
[----:B------:R-:W-:Y:S01]  /*13e0*/  SHF.L.U32 R9, R0, 0x2, RZ ;  /* 0x0000000200097819 */ /* 0x000fe200000006ff */
[----:B------:R-:W-:Y:S01]  /*13f0*/  HFMA2 R11, -RZ, RZ, 0, 0 ;  /* 0x00000000ff0b7431 */ /* 0x000fe200000001ff */
[----:B------:R-:W-:Y:S01]  /*1400*/  MOV R17, RZ ;  /* 0x000000ff00117202 */ /* 0x000fe20000000f00 */
[----:B------:R-:W-:Y:S01]  /*1410*/  BAR.SYNC.DEFER_BLOCKING 0x0 ;  /* 0x0000000000007b1d */ /* 0x000fe20000010000 */
[C---:B------:R-:W-:Y:S01]  /*1420*/  IADD3 R0, PT, PT, R9.reuse, 0x1, RZ ;  /* 0x0000000109007810 */ /* 0x040fe20007ffe0ff */
[C---:B------:R-:W-:Y:S01]  /*1430*/  VIADD R8, R9.reuse, 0x2 ;  /* 0x0000000209087836 */ /* 0x040fe20000000000 */
[C---:B------:R-:W-:Y:S01]  /*1440*/  IADD3 R10, PT, PT, R9.reuse, 0x3, RZ ;  /* 0x00000003090a7810 */ /* 0x040fe20007ffe0ff */
[C---:B------:R-:W-:Y:S01]  /*1450*/  IMAD.WIDE.U32 R4, R9.reuse, 0x4, R4 ;  /* 0x0000000409047825 */ /* 0x040fe200078e0004 */
[----:B------:R-:W-:Y:S02]  /*1460*/  ISETP.GE.AND P0, PT, R9, UR7, PT ;  /* 0x0000000709007c0c */ /* 0x000fe4000bf06270 */
[----:B------:R-:W-:-:S02]  /*1470*/  ISETP.GE.AND P1, PT, R0, UR7, PT ;  /* 0x0000000700007c0c */ /* 0x000fc4000bf26270 */
[----:B------:R-:W-:Y:S02]  /*1480*/  ISETP.GE.AND P2, PT, R8, UR7, PT ;  /* 0x0000000708007c0c */ /* 0x000fe4000bf46270 */
[----:B------:R-:W-:-:S07]  /*1490*/  ISETP.GE.AND P3, PT, R10, UR7, PT ;  /* 0x000000070a007c0c */ /* 0x000fce000bf66270 */
[----:B------:R-:W2:Y:S04]  /*14a0*/  @!P0 LDG.E.CONSTANT R9, desc[UR10][R4.64] ;  /* 0x0000000a04098981 */ /* 0x000ea8000c1e9900 */
[----:B------:R-:W3:Y:S04]  /*14b0*/  @!P1 LDG.E.CONSTANT R13, desc[UR10][R4.64+0x4] ;  /* 0x0000040a040d9981 */ /* 0x000ee8000c1e9900 */
[----:B------:R-:W4:Y:S04]  /*14c0*/  @!P2 LDG.E.CONSTANT R15, desc[UR10][R4.64+0x8] ;  /* 0x0000080a040fa981 */ /* 0x000f28000c1e9900 */
[----:B------:R-:W5:Y:S01]  /*14d0*/  @!P3 LDG.E.CONSTANT R19, desc[UR10][R4.64+0xc] ;  /* 0x00000c0a0413b981 */ /* 0x000f62000c1e9900 */
[----:B------:R-:W-:Y:S01]  /*14e0*/  MOV R0, RZ ;  /* 0x000000ff00007202 */ /* 0x000fe20000000f00 */
[----:B------:R-:W-:Y:S01]  /*14f0*/  IMAD.MOV.U32 R8, RZ, RZ, RZ ;  /* 0x000000ffff087224 */ /* 0x000fe200078e00ff */
[----:B------:R-:W0:Y:S01]  /*1500*/  S2R R10, SR_LANEID ;  /* 0x00000000000a7919 */ /* 0x000e220000000000 */
[--C-:B--2---:R-:W-:Y:S01]  /*1510*/  @!P0 FADD R9, R9, -R16.reuse ;  /* 0x8000001009098221 */ /* 0x104fe20000000000 */
[----:B---3--:R-:W-:-:S03]  /*1520*/  @!P1 FADD R13, R13, -R16 ;  /* 0x800000100d0d9221 */ /* 0x008fc60000000000 */
[----:B------:R-:W-:Y:S01]  /*1530*/  @!P0 FMUL R0, R9, R9 ;  /* 0x0000000909008220 */ /* 0x000fe20000400000 */
[--C-:B----4-:R-:W-:Y:S01]  /*1540*/  @!P2 FADD R15, R15, -R16.reuse ;  /* 0x800000100f0fa221 */ /* 0x110fe20000000000 */
[----:B------:R-:W-:Y:S01]  /*1550*/  @!P1 FMUL R11, R13, R13 ;  /* 0x0000000d0d0b9220 */ /* 0x000fe20000400000 */
[----:B0-----:R-:W-:Y:S01]  /*1560*/  ISETP.NE.AND P1, PT, R10, RZ, PT ;  /* 0x000000ff0a00720c */ /* 0x001fe20003f25270 */
[----:B-----5:R-:W-:Y:S01]  /*1570*/  @!P3 FADD R19, R19, -R16 ;  /* 0x800000101313b221 */ /* 0x020fe20000000000 */
[----:B------:R-:W-:Y:S01]  /*1580*/  @!P2 FMUL R8, R15, R15 ;  /* 0x0000000f0f08a220 */ /* 0x000fe20000400000 */
[----:B------:R-:W-:Y:S01]  /*1590*/  FADD R0, R11, R0 ;  /* 0x000000000b007221 */ /* 0x000fe20000000000 */
[----:B------:R-:W-:Y:S01]  /*15a0*/  ISETP.NE.AND P2, PT, R6, RZ, PT ;  /* 0x000000ff0600720c */ /* 0x000fe20003f45270 */
[----:B------:R-:W-:-:S04]  /*15b0*/  @!P3 FMUL R17, R19, R19 ;  /* 0x000000131311b220 */ /* 0x000fc80000400000 */
[----:B------:R-:W-:-:S04]  /*15c0*/  FADD R17, R17, R8 ;  /* 0x0000000811117221 */ /* 0x000fc80000000000 */
[----:B------:R-:W-:-:S04]  /*15d0*/  FADD R0, R0, R17 ;  /* 0x0000001100007221 */ /* 0x000fc80000000000 */
[----:B------:R-:W0:Y:S01]  /*15e0*/  @!P2 S2R R13, SR_CgaCtaId ;  /* 0x00000000000da919 */ /* 0x000e220000008800 */
[----:B------:R-:W1:Y:S02]  /*15f0*/  SHFL.DOWN P0, R5, R0, 0x1, 0x1f ;  /* 0x08201f0000057f89 */ /* 0x000e640000000000 */
[----:B-1----:R-:W-:Y:S01]  /*1600*/  @P0 FADD R5, R0, R5 ;  /* 0x0000000500050221 */ /* 0x002fe20000000000 */
[----:B------:R-:W-:-:S04]  /*1610*/  @!P2 MOV R0, 0x400 ;  /* 0x000004000000a802 */ /* 0x000fc80000000f00 */
[----:B------:R-:W1:Y:S01]  /*1620*/  SHFL.DOWN P0, R4, R5, 0x2, 0x1f ;  /* 0x08401f0005047f89 */ /* 0x000e620000000000 */
[----:B0-----:R-:W-:Y:S01]  /*1630*/  @!P2 LEA R0, R13, R0, 0x18 ;  /* 0x000000000d00a211 */ /* 0x001fe200078ec0ff */
[----:B-1----:R-:W-:-:S05]  /*1640*/  @P0 FADD R4, R5, R4 ;  /* 0x0000000405040221 */ /* 0x002fca0000000000 */
        /* <DEDUP_REMOVED lines=14> */
.L_x_40:
[----:B------:R-:W0:Y:S01]  /*1730*/  S2UR UR5, SR_CgaCtaId ;  /* 0x00000000000579c3 */ /* 0x000e220000008800 */
[----:B------:R-:W-:Y:S01]  /*1740*/  ISETP.NE.AND P2, PT, R6, RZ, PT ;  /* 0x000000ff0600720c */ /* 0x000fe20003f45270 */
[----:B------:R-:W-:Y:S01]  /*1750*/  UMOV UR4, 0x400 ;  /* 0x0000040000047882 */ /* 0x000fe20000000000 */
[----:B------:R-:W1:Y:S02]  /*1760*/  MUFU.RCP R0, R3 ;  /* 0x0000000300007308 */ /* 0x000e640000001000 */
[----:B-1----:R-:W-:Y:S01]  /*1770*/  FFMA R5, -R3, R0, 1 ;  /* 0x3f80000003057423 */ /* 0x002fe20000000100 */
[----:B0-----:R-:W-:-:S03]  /*1780*/  ULEA UR4, UR5, UR4, 0x18 ;  /* 0x0000000405047291 */ /* 0x001fc6000f8ec0ff */
[----:B------:R-:W-:-:S06]  /*1790*/  FFMA R0, R0, R5, R0 ;  /* 0x0000000500007223 */ /* 0x000fcc0000000000 */
        /* <DEDUP_REMOVED lines=8> */
[----:B------:R-:W-:Y:S02]  /*1820*/  MOV R0, R4 ;  /* 0x0000000400007202 */ /* 0x000fe40000000f00 */
[----:B------:R-:W-:-:S07]  /*1830*/  MOV R8, 0x1850 ;  /* 0x0000185000087802 */ /* 0x000fce0000000f00 */
[----:B------:R-:W-:Y:S05]  /*1840*/  CALL.REL.NOINC `($__internal_3_$__cuda_sm3x_div_rn_noftz_f32_slowpath) ;  /* 0x0000000000387944 */ /* 0x000fea0003c00000 */
.L_x_43:
[----:B------:R-:W0:Y:S02]  /*1850*/  LDCU UR4, c[0x0][0x388] ;  /* 0x00007100ff0477ac */ /* 0x000e240008000800 */
[----:B0-----:R-:W-:Y:S01]  /*1860*/  FADD R0, R0, UR4 ;  /* 0x0000000400007e21 */ /* 0x001fe20008000000 */
[----:B------:R-:W-:Y:S06]  /*1870*/  @P2 EXIT ;  /* 0x000000000000294d */ /* 0x000fec0003800000 */
[C---:B------:R-:W-:Y:S01]  /*1880*/  FSETP.GEU.AND P0, PT, |R0|.reuse, 1.175494350822287508e-38, PT ;  /* 0x008000000000780b */ /* 0x040fe20003f0e200 */
[----:B------:R-:W0:Y:S08]  /*1890*/  LDC.64 R4, c[0x0][0x398] ;  /* 0x0000e600ff047b82 */ /* 0x000e300000000a00 */
[----:B------:R-:W1:Y:S04]  /*18a0*/  LDC.64 R6, c[0x0][0x3a0] ;  /* 0x0000e800ff067b82 */ /* 0x000e680000000a00 */
[----:B------:R-:W-:-:S04]  /*18b0*/  @!P0 FMUL R0, R0, 16777216 ;  /* 0x4b80000000008820 */ /* 0x000fc80000400000 */
[----:B------:R-:W2:Y:S01]  /*18c0*/  MUFU.RSQ R9, R0 ;  /* 0x0000000000097308 */ /* 0x000ea20000001400 */
[----:B0-----:R-:W-:-:S04]  /*18d0*/  IMAD.WIDE.U32 R4, R2, 0x4, R4 ;  /* 0x0000000402047825 */ /* 0x001fc800078e0004 */
[----:B-1----:R-:W-:-:S04]  /*18e0*/  IMAD.WIDE.U32 R2, R2, 0x4, R6 ;  /* 0x0000000402027825 */ /* 0x002fc800078e0006 */
[----:B--2---:R-:W-:-:S05]  /*18f0*/  @!P0 FMUL R9, R9, 4096 ;  /* 0x4580000009098820 */ /* 0x004fca0000400000 */
[----:B------:R-:W-:Y:S04]  /*1900*/  STG.E desc[UR10][R4.64], R9 ;  /* 0x0000000904007986 */ /* 0x000fe8000c10190a */
[----:B------:R-:W-:Y:S01]  /*1910*/  STG.E desc[UR10][R2.64], R16 ;  /* 0x0000001002007986 */ /* 0x000fe2000c10190a */
[----:B------:R-:W-:Y:S05]  /*1920*/  EXIT ;  /* 0x000000000000794d */ /* 0x000fea0003800000 */
        .weak           $__internal_3_$__cuda_sm3x_div_rn_noftz_f32_slowpath
        .type           $__internal_3_$__cuda_sm3x_div_rn_noftz_f32_slowpath,@function
        .size           $__internal_3_$__cuda_sm3x_div_rn_noftz_f32_slowpath,(.L_x_56 - $__internal_3_$__cuda_sm3x_div_rn_noftz_f32_slowpath)
$__internal_3_$__cuda_sm3x_div_rn_noftz_f32_slowpath:
[----:B------:R-:W-:Y:S02]  /*1930*/  SHF.R.U32.HI R10, RZ, 0x17, R3 ;  /* 0x00000017ff0a7819 */ /* 0x000fe40000011603 */
[----:B------:R-:W-:Y:S02]  /*1940*/  SHF.R.U32.HI R9, RZ, 0x17, R0 ;  /* 0x00000017ff097819 */ /* 0x000fe40000011600 */
[----:B------:R-:W-:Y:S02]  /*1950*/  LOP3.LUT R10, R10, 0xff, RZ, 0xc0, !PT ;  /* 0x000000ff0a0a7812 */ /* 0x000fe400078ec0ff */
[----:B------:R-:W-:Y:S02]  /*1960*/  LOP3.LUT R14, R9, 0xff, RZ, 0xc0, !PT ;  /* 0x000000ff090e7812 */ /* 0x000fe400078ec0ff */
[----:B------:R-:W-:Y:S02]  /*1970*/  IADD3 R13, PT, PT, R10, -0x1, RZ ;  /* 0xffffffff0a0d7810 */ /* 0x000fe40007ffe0ff */
[----:B------:R-:W-:Y:S01]  /*1980*/  MOV R11, R3 ;  /* 0x00000003000b7202 */ /* 0x000fe20000000f00 */
[----:B------:R-:W-:Y:S01]  /*1990*/  VIADD R12, R14, 0xffffffff ;  /* 0xffffffff0e0c7836 */ /* 0x000fe20000000000 */
[----:B------:R-:W-:-:S04]  /*19a0*/  ISETP.GT.U32.AND P0, PT, R13, 0xfd, PT ;  /* 0x000000fd0d00780c */ /* 0x000fc80003f04070 */
[----:B------:R-:W-:-:S13]  /*19b0*/  ISETP.GT.U32.OR P0, PT, R12, 0xfd, P0 ;  /* 0x000000fd0c00780c */ /* 0x000fda0000704470 */
[----:B------:R-:W-:Y:S01]  /*19c0*/  @!P0 MOV R9, RZ ;  /* 0x000000ff00098202 */ /* 0x000fe20000000f00 */
[----:B------:R-:W-:Y:S06]  /*19d0*/  @!P0 BRA `(.L_x_44) ;  /* 0x00000000005c8947 */ /* 0x000fec0003800000 */
[----:B------:R-:W-:Y:S02]  /*19e0*/  FSETP.GTU.FTZ.AND P0, PT, |R0|, +INF , PT ;  /* 0x7f8000000000780b */ /* 0x000fe40003f1c200 */
[----:B------:R-:W-:-:S04]  /*19f0*/  FSETP.GTU.FTZ.AND P1, PT, |R3|, +INF , PT ;  /* 0x7f8000000300780b */ /* 0x000fc80003f3c200 */
[----:B------:R-:W-:-:S13]  /*1a00*/  PLOP3.LUT P0, PT, P0, P1, PT, 0xf8, 0x8f ;  /* 0x00000000008f781c */ /* 0x000fda0000703f70 */
[----:B------:R-:W-:Y:S05]  /*1a10*/  @P0 BRA `(.L_x_45) ;  /* 0x0000000400440947 */ /* 0x000fea0003800000 */
[----:B------:R-:W-:-:S13]  /*1a20*/  LOP3.LUT P0, RZ, R11, 0x7fffffff, R0, 0xc8, !PT ;  /* 0x7fffffff0bff7812 */ /* 0x000fda000780c800 */
[----:B------:R-:W-:Y:S05]  /*1a30*/  @!P0 BRA `(.L_x_46) ;  /* 0x0000000400348947 */ /* 0x000fea0003800000 */
[C---:B------:R-:W-:Y:S02]  /*1a40*/  FSETP.NEU.FTZ.AND P0, PT, |R0|.reuse, +INF , PT ;  /* 0x7f8000000000780b */ /* 0x040fe40003f1d200 */
[----:B------:R-:W-:Y:S02]  /*1a50*/  FSETP.NEU.FTZ.AND P3, PT, |R3|, +INF , PT ;  /* 0x7f8000000300780b */ /* 0x000fe40003f7d200 */
[----:B------:R-:W-:-:S11]  /*1a60*/  FSETP.NEU.FTZ.AND P1, PT, |R0|, +INF , PT ;  /* 0x7f8000000000780b */ /* 0x000fd60003f3d200 */
[----:B------:R-:W-:Y:S05]  /*1a70*/  @!P3 BRA !P0, `(.L_x_46) ;  /* 0x000000040024b947 */ /* 0x000fea0004000000 */
[----:B------:R-:W-:-:S04]  /*1a80*/  LOP3.LUT P0, RZ, R0, 0x7fffffff, RZ, 0xc0, !PT ;  /* 0x7fffffff00ff7812 */ /* 0x000fc8000780c0ff */
[----:B------:R-:W-:-:S13]  /*1a90*/  PLOP3.LUT P0, PT, P3, P0, PT, 0x2f, 0xf2 ;  /* 0x0000000000f2781c */ /* 0x000fda0001f00577 */
[----:B------:R-:W-:Y:S05]  /*1aa0*/  @P0 BRA `(.L_x_47) ;  /* 0x0000000400100947 */ /* 0x000fea0003800000 */
[----:B------:R-:W-:-:S04]  /*1ab0*/  LOP3.LUT P0, RZ, R11, 0x7fffffff, RZ, 0xc0, !PT ;  /* 0x7fffffff0bff7812 */ /* 0x000fc8000780c0ff */
[----:B------:R-:W-:-:S13]  /*1ac0*/  PLOP3.LUT P0, PT, P1, P0, PT, 0x2f, 0xf2 ;  /* 0x0000000000f2781c */ /* 0x000fda0000f00577 */
[----:B------:R-:W-:Y:S05]  /*1ad0*/  @P0 BRA `(.L_x_48) ;  /* 0x0000000000f80947 */ /* 0x000fea0003800000 */
[----:B------:R-:W-:Y:S02]  /*1ae0*/  ISETP.GE.AND P0, PT, R12, RZ, PT ;  /* 0x000000ff0c00720c */ /* 0x000fe40003f06270 */
[----:B------:R-:W-:-:S11]  /*1af0*/  ISETP.GE.AND P1, PT, R13, RZ, PT ;  /* 0x000000ff0d00720c */ /* 0x000fd60003f26270 */
[----:B------:R-:W-:Y:S01]  /*1b00*/  @P0 MOV R9, RZ ;  /* 0x000000ff00090202 */ /* 0x000fe20000000f00 */
[----:B------:R-:W-:Y:S02]  /*1b10*/  @!P0 IMAD.MOV.U32 R9, RZ, RZ, -0x40 ;  /* 0xffffffc0ff098424 */ /* 0x000fe400078e00ff */
[----:B------:R-:W-:Y:S01]  /*1b20*/  @!P0 FFMA R0, R0, 1.84467440737095516160e+19, RZ ;  /* 0x5f80000000008823 */ /* 0x000fe200000000ff */
[----:B------:R-:W-:Y:S02]  /*1b30*/  @!P1 FFMA R11, R3, 1.84467440737095516160e+19, RZ ;  /* 0x5f800000030b9823 */ /* 0x000fe400000000ff */
[----:B------:R-:W-:-:S07]  /*1b40*/  @!P1 IADD3 R9, PT, PT, R9, 0x40, RZ ;  /* 0x0000004009099810 */ /* 0x000fce0007ffe0ff */
.L_x_44:
[----:B------:R-:W-:-:S04]  /*1b50*/  LEA R12, R10, 0xc0800000, 0x17 ;  /* 0xc08000000a0c7811 */ /* 0x000fc800078eb8ff */
[----:B------:R-:W-:Y:S02]  /*1b60*/  IADD3 R12, PT, PT, -R12, R11, RZ ;  /* 0x0000000b0c0c7210 */ /* 0x000fe40007ffe1ff */
[----:B------:R-:W-:Y:S02]  /*1b70*/  IADD3 R11, PT, PT, R14, -0x7f, RZ ;  /* 0xffffff810e0b7810 */ /* 0x000fe40007ffe0ff */
[----:B------:R0:W1:Y:S01]  /*1b80*/  MUFU.RCP R13, R12 ;  /* 0x0000000c000d7308 */ /* 0x0000620000001000 */
[----:B------:R-:W-:Y:S02]  /*1b90*/  FADD.FTZ R15, -R12, -RZ ;  /* 0x800000ff0c0f7221 */ /* 0x000fe40000010100 */
[C---:B------:R-:W-:Y:S01]  /*1ba0*/  IMAD R0, R11.reuse, -0x800000, R0 ;  /* 0xff8000000b007824 */ /* 0x040fe200078e0200 */
[----:B0-----:R-:W-:-:S05]  /*1bb0*/  IADD3 R12, PT, PT, R11, 0x7f, -R10 ;  /* 0x0000007f0b0c7810 */ /* 0x001fca0007ffe80a */
[----:B------:R-:W-:Y:S02]  /*1bc0*/  IMAD.IADD R9, R12, 0x1, R9 ;  /* 0x000000010c097824 */ /* 0x000fe400078e0209 */
[----:B-1----:R-:W-:-:S04]  /*1bd0*/  FFMA R14, R13, R15, 1 ;  /* 0x3f8000000d0e7423 */ /* 0x002fc8000000000f */
[----:B------:R-:W-:-:S04]  /*1be0*/  FFMA R18, R13, R14, R13 ;  /* 0x0000000e0d127223 */ /* 0x000fc8000000000d */
[----:B------:R-:W-:-:S04]  /*1bf0*/  FFMA R13, R0, R18, RZ ;  /* 0x00000012000d7223 */ /* 0x000fc800000000ff */
[----:B------:R-:W-:-:S04]  /*1c00*/  FFMA R14, R15, R13, R0 ;  /* 0x0000000d0f0e7223 */ /* 0x000fc80000000000 */
[----:B------:R-:W-:-:S04]  /*1c10*/  FFMA R13, R18, R14, R13 ;  /* 0x0000000e120d7223 */ /* 0x000fc8000000000d */
[----:B------:R-:W-:-:S04]  /*1c20*/  FFMA R14, R15, R13, R0 ;  /* 0x0000000d0f0e7223 */ /* 0x000fc80000000000 */
[----:B------:R-:W-:-:S05]  /*1c30*/  FFMA R0, R18, R14, R13 ;  /* 0x0000000e12007223 */ /* 0x000fca000000000d */
[----:B------:R-:W-:-:S04]  /*1c40*/  SHF.R.U32.HI R10, RZ, 0x17, R0 ;  /* 0x00000017ff0a7819 */ /* 0x000fc80000011600 */
[----:B------:R-:W-:-:S04]  /*1c50*/  LOP3.LUT R10, R10, 0xff, RZ, 0xc0, !PT ;  /* 0x000000ff0a0a7812 */ /* 0x000fc800078ec0ff */
[----:B------:R-:W-:-:S04]  /*1c60*/  IADD3 R15, PT, PT, R10, R9, RZ ;  /* 0x000000090a0f7210 */ /* 0x000fc80007ffe0ff */
[----:B------:R-:W-:-:S04]  /*1c70*/  IADD3 R10, PT, PT, R15, -0x1, RZ ;  /* 0xffffffff0f0a7810 */ /* 0x000fc80007ffe0ff */
[----:B------:R-:W-:-:S13]  /*1c80*/  ISETP.GE.U32.AND P0, PT, R10, 0xfe, PT ;  /* 0x000000fe0a00780c */ /* 0x000fda0003f06070 */
[----:B------:R-:W-:Y:S05]  /*1c90*/  @!P0 BRA `(.L_x_49) ;  /* 0x0000000000808947 */ /* 0x000fea0003800000 */
[----:B------:R-:W-:-:S13]  /*1ca0*/  ISETP.GT.AND P0, PT, R15, 0xfe, PT ;  /* 0x000000fe0f00780c */ /* 0x000fda0003f04270 */
[----:B------:R-:W-:Y:S05]  /*1cb0*/  @P0 BRA `(.L_x_50) ;  /* 0x00000000006c0947 */ /* 0x000fea0003800000 */
[----:B------:R-:W-:-:S13]  /*1cc0*/  ISETP.GE.AND P0, PT, R15, 0x1, PT ;  /* 0x000000010f00780c */ /* 0x000fda0003f06270 */
[----:B------:R-:W-:Y:S05]  /*1cd0*/  @P0 BRA `(.L_x_51) ;  /* 0x0000000000980947 */ /* 0x000fea0003800000 */
[----:B------:R-:W-:Y:S02]  /*1ce0*/  ISETP.GE.AND P0, PT, R15, -0x18, PT ;  /* 0xffffffe80f00780c */ /* 0x000fe40003f06270 */
[----:B------:R-:W-:-:S11]  /*1cf0*/  LOP3.LUT R0, R0, 0x80000000, RZ, 0xc0, !PT ;  /* 0x8000000000007812 */ /* 0x000fd600078ec0ff */
[----:B------:R-:W-:Y:S05]  /*1d00*/  @!P0 BRA `(.L_x_51) ;  /* 0x00000000008c8947 */ /* 0x000fea0003800000 */
[CCC-:B------:R-:W-:Y:S01]  /*1d10*/  FFMA.RZ R9, R18.reuse, R14.reuse, R13.reuse ;  /* 0x0000000e12097223 */ /* 0x1c0fe2000000c00d */
[C---:B------:R-:W-:Y:S01]  /*1d20*/  IADD3 R12, PT, PT, R15.reuse, 0x20, RZ ;  /* 0x000000200f0c7810 */ /* 0x040fe20007ffe0ff */
[CCC-:B------:R-:W-:Y:S01]  /*1d30*/  FFMA.RM R10, R18.reuse, R14.reuse, R13.reuse ;  /* 0x0000000e120a7223 */ /* 0x1c0fe2000000400d */
[----:B------:R-:W-:Y:S02]  /*1d40*/  ISETP.NE.AND P3, PT, R15, RZ, PT ;  /* 0x000000ff0f00720c */ /* 0x000fe40003f65270 */
[----:B------:R-:W-:Y:S01]  /*1d50*/  LOP3.LUT R11, R9, 0x7fffff, RZ, 0xc0, !PT ;  /* 0x007fffff090b7812 */ /* 0x000fe200078ec0ff */
[----:B------:R-:W-:Y:S01]  /*1d60*/  FFMA.RP R9, R18, R14, R13 ;  /* 0x0000000e12097223 */ /* 0x000fe2000000800d */
[----:B------:R-:W-:Y:S01]  /*1d70*/  IMAD.MOV R13, RZ, RZ, -R15 ;  /* 0x000000ffff0d7224 */ /* 0x000fe200078e0a0f */
[----:B------:R-:W-:Y:S02]  /*1d80*/  ISETP.NE.AND P1, PT, R15, RZ, PT ;  /* 0x000000ff0f00720c */ /* 0x000fe40003f25270 */
[----:B------:R-:W-:-:S02]  /*1d90*/  LOP3.LUT R11, R11, 0x800000, RZ, 0xfc, !PT ;  /* 0x008000000b0b7812 */ /* 0x000fc400078efcff */
[----:B------:R-:W-:Y:S02]  /*1da0*/  FSETP.NEU.FTZ.AND P0, PT, R9, R10, PT ;  /* 0x0000000a0900720b */ /* 0x000fe40003f1d000 */
[----:B------:R-:W-:Y:S02]  /*1db0*/  SHF.L.U32 R12, R11, R12, RZ ;  /* 0x0000000c0b0c7219 */ /* 0x000fe400000006ff */
[----:B------:R-:W-:Y:S02]  /*1dc0*/  SEL R10, R13, RZ, P3 ;  /* 0x000000ff0d0a7207 */ /* 0x000fe40001800000 */
[----:B------:R-:W-:Y:S02]  /*1dd0*/  ISETP.NE.AND P1, PT, R12, RZ, P1 ;  /* 0x000000ff0c00720c */ /* 0x000fe40000f25270 */
[----:B------:R-:W-:Y:S02]  /*1de0*/  SHF.R.U32.HI R10, RZ, R10, R11 ;  /* 0x0000000aff0a7219 */ /* 0x000fe4000001160b */
[----:B------:R-:W-:-:S02]  /*1df0*/  PLOP3.LUT P0, PT, P0, P1, PT, 0xf8, 0x8f ;  /* 0x00000000008f781c */ /* 0x000fc40000703f70 */
[----:B------:R-:W-:Y:S02]  /*1e00*/  SHF.R.U32.HI R12, RZ, 0x1, R10 ;  /* 0x00000001ff0c7819 */ /* 0x000fe4000001160a */
[----:B------:R-:W-:-:S04]  /*1e10*/  SEL R9, RZ, 0x1, !P0 ;  /* 0x00000001ff097807 */ /* 0x000fc80004000000 */
[----:B------:R-:W-:-:S04]  /*1e20*/  LOP3.LUT R9, R9, 0x1, R12, 0xf8, !PT ;  /* 0x0000000109097812 */ /* 0x000fc800078ef80c */
[----:B------:R-:W-:-:S04]  /*1e30*/  LOP3.LUT R9, R9, R10, RZ, 0xc0, !PT ;  /* 0x0000000a09097212 */ /* 0x000fc800078ec0ff */
[----:B------:R-:W-:-:S04]  /*1e40*/  IADD3 R9, PT, PT, R12, R9, RZ ;  /* 0x000000090c097210 */ /* 0x000fc80007ffe0ff */
[----:B------:R-:W-:Y:S01]  /*1e50*/  LOP3.LUT R0, R9, R0, RZ, 0xfc, !PT ;  /* 0x0000000009007212 */ /* 0x000fe200078efcff */
[----:B------:R-:W-:Y:S06]  /*1e60*/  BRA `(.L_x_51) ;  /* 0x0000000000347947 */ /* 0x000fec0003800000 */
.L_x_50:
[----:B------:R-:W-:-:S04]  /*1e70*/  LOP3.LUT R0, R0, 0x80000000, RZ, 0xc0, !PT ;  /* 0x8000000000007812 */ /* 0x000fc800078ec0ff */
[----:B------:R-:W-:Y:S01]  /*1e80*/  LOP3.LUT R0, R0, 0x7f800000, RZ, 0xfc, !PT ;  /* 0x7f80000000007812 */ /* 0x000fe200078efcff */
[----:B------:R-:W-:Y:S06]  /*1e90*/  BRA `(.L_x_51) ;  /* 0x0000000000287947 */ /* 0x000fec0003800000 */
.L_x_49:
[----:B------:R-:W-:Y:S01]  /*1ea0*/  LEA R0, R9, R0, 0x17 ;  /* 0x0000000009007211 */ /* 0x000fe200078eb8ff */
[----:B------:R-:W-:Y:S06]  /*1eb0*/  BRA `(.L_x_51) ;  /* 0x0000000000207947 */ /* 0x000fec0003800000 */
.L_x_48:
[----:B------:R-:W-:-:S04]  /*1ec0*/  LOP3.LUT R0, R11, 0x80000000, R0, 0x48, !PT ;  /* 0x800000000b007812 */ /* 0x000fc800078e4800 */
[----:B------:R-:W-:Y:S01]  /*1ed0*/  LOP3.LUT R0, R0, 0x7f800000, RZ, 0xfc, !PT ;  /* 0x7f80000000007812 */ /* 0x000fe200078efcff */
[----:B------:R-:W-:Y:S06]  /*1ee0*/  BRA `(.L_x_51) ;  /* 0x0000000000147947 */ /* 0x000fec0003800000 */
.L_x_47:
[----:B------:R-:W-:Y:S01]  /*1ef0*/  LOP3.LUT R0, R11, 0x80000000, R0, 0x48, !PT ;  /* 0x800000000b007812 */ /* 0x000fe200078e4800 */
[----:B------:R-:W-:Y:S06]  /*1f00*/  BRA `(.L_x_51) ;  /* 0x00000000000c7947 */ /* 0x000fec0003800000 */
.L_x_46:
[----:B------:R-:W0:Y:S01]  /*1f10*/  MUFU.RSQ R0, -QNAN ;  /* 0xffc0000000007908 */ /* 0x000e220000001400 */
[----:B------:R-:W-:Y:S05]  /*1f20*/  BRA `(.L_x_51) ;  /* 0x0000000000047947 */ /* 0x000fea0003800000 */
.L_x_45:
[----:B------:R-:W-:-:S07]  /*1f30*/  FADD.FTZ R0, R0, R3 ;  /* 0x0000000300007221 */ /* 0x000fce0000010000 */
.L_x_51:
[----:B------:R-:W-:-:S04]  /*1f40*/  HFMA2 R9, -RZ, RZ, 0, 0 ;  /* 0x00000000ff097431 */ /* 0x000fc800000001ff */
[----:B0-----:R-:W-:Y:S05]  /*1f50*/  RET.REL.NODEC R8 `(_Z20LayerNormKernelPart1IffEvPKT_T0_iiPS3_S4_) ;  /* 0xffffffe008287950 */ /* 0x001fea0003c3ffff */
.L_x_52:
        /* <DEDUP_REMOVED lines=10> */
.L_x_56:


//--------------------- .nv.shared.reserved.0     --------------------------
	.section	.nv.shared.reserved.0,"aw",@nobits
	.weak		__nv_reservedSMEM_offset_0_alias
	.size		__nv_reservedSMEM_offset_0_alias, 0, 64
	.other		__nv_reservedSMEM_offset_0_alias,@"STO_CUDA_RESERVED_SHARED STV_DEFAULT"
__nv_reservedSMEM_offset_0_alias:
	.zero		0
	.zero		64


//--------------------- .nv.global                --------------------------
	.section	.nv.global,"aw",@nobits
.nv.global:
	.type		_ZN34_INTERNAL_58fc30fc_4_k_cu_d62a178a4cuda3std3__48in_placeE,@object
	.size		_ZN34_INTERNAL_58fc30fc_4_k_cu_d62a178a4cuda3std3__48in_placeE,(_ZN34_INTERNAL_58fc30fc_4_k_cu_d62a178a4cuda3std6ranges3__45__cpo8distanceE - _ZN34_INTERNAL_58fc30fc_4_k_cu_d62a178a4cuda3std3__48in_placeE)
_ZN34_INTERNAL_58fc30fc_4_k_cu_d62a178a4cuda3std3__48in_placeE:
	.zero		1
	.type		_ZN34_INTERNAL_58fc30fc_4_k_cu_d62a178a4cuda3std6ranges3__45__cpo8distanceE,@object
	.size		_ZN34_INTERNAL_58fc30fc_4_k_cu_d62a178a4cuda3std6ranges3__45__cpo8distanceE,(_ZN34_INTERNAL_58fc30fc_4_k_cu_d62a178a4cuda3std3__45__cpo6cbeginE - _ZN34_INTERNAL_58fc30fc_4_k_cu_d62a178a4cuda3std6ranges3__45__cpo8distanceE)
_ZN34_INTERNAL_58fc30fc_4_k_cu_d62a178a4cuda3std6ranges3__45__cpo8distanceE:
	.zero		1
	.type		_ZN34_INTERNAL_58fc30fc_4_k_cu_d62a178a4cuda3std3__45__cpo6cbeginE,@object
	.size		_ZN34_INTERNAL_58fc30fc_4_k_cu_d62a178a4cuda3std3__45__cpo6cbeginE,(_ZN34_INTERNAL_58fc30fc_4_k_cu_d62a178a4cuda3std6ranges3__45__cpo7advanceE - _ZN34_INTERNAL_58fc30fc_4_k_cu_d62a178a4cuda3std3__45__cpo6cbeginE)
_ZN34_INTERNAL_58fc30fc_4_k_cu_d62a178a4cuda3std3__45__cpo6cbeginE:
	.zero		1
	.type		_ZN34_INTERNAL_58fc30fc_4_k_cu_d62a178a4cuda3std6ranges3__45__cpo7advanceE,@object
	.size		_ZN34_INTERNAL_58fc30fc_4_k_cu_d62a178a4cuda3std6ranges3__45__cpo7advanceE,(_ZN34_INTERNAL_58fc30fc_4_k_cu_d62a178a4cuda3std3__45__cpo7crbeginE - _ZN34_INTERNAL_58fc30fc_4_k_cu_d62a178a4cuda3std6ranges3__45__cpo7advanceE)
_ZN34_INTERNAL_58fc30fc_4_k_cu_d62a178a4cuda3std6ranges3__45__cpo7advanceE:
	.zero		1
	.type		_ZN34_INTERNAL_58fc30fc_4_k_cu_d62a178a4cuda3std3__45__cpo7crbeginE,@object
	.size		_ZN34_INTERNAL_58fc30fc_4_k_cu_d62a178a4cuda3std3__45__cpo7crbeginE,(_ZN34_INTERNAL_58fc30fc_4_k_cu_d62a178a4cuda3std6ranges3__45__cpo4dataE - _ZN34_INTERNAL_58fc30fc_4_k_cu_d62a178a4cuda3std3__45__cpo7crbeginE)
_ZN34_INTERNAL_58fc30fc_4_k_cu_d62a178a4cuda3std3__45__cpo7crbeginE:
	.zero		1
	.type		_ZN34_INTERNAL_58fc30fc_4_k_cu_d62a178a4cuda3std6ranges3__45__cpo4dataE,@object
	.size		_ZN34_INTERNAL_58fc30fc_4_k_cu_d62a178a4cuda3std6ranges3__45__cpo4dataE,(_ZN34_INTERNAL_58fc30fc_4_k_cu_d62a178a4cuda3std6ranges3__45__cpo5beginE - _ZN34_INTERNAL_58fc30fc_4_k_cu_d62a178a4cuda3std6ranges3__45__cpo4dataE)
_ZN34_INTERNAL_58fc30fc_4_k_cu_d62a178a4cuda3std6ranges3__45__cpo4dataE:
	.zero		1
	.type		_ZN34_INTERNAL_58fc30fc_4_k_cu_d62a178a4cuda3std6ranges3__45__cpo5beginE,@object
	.size		_ZN34_INTERNAL_58fc30fc_4_k_cu_d62a178a4cuda3std6ranges3__45__cpo5beginE,(_ZN34_INTERNAL_58fc30fc_4_k_cu_d62a178a4cuda3std3__436_GLOBAL__N__58fc30fc_4_k_cu_d62a178a6ignoreE - _ZN34_INTERNAL_58fc30fc_4_k_cu_d62a178a4cuda3std6ranges3__45__cpo5beginE)
_ZN34_INTERNAL_58fc30fc_4_k_cu_d62a178a4cuda3std6ranges3__45__cpo5beginE:
	.zero		1
	.type		_ZN34_INTERNAL_58fc30fc_4_k_cu_d62a178a4cuda3std3__436_GLOBAL__N__58fc30fc_4_k_cu_d62a178a6ignoreE,@object
	.size		_ZN34_INTERNAL_58fc30fc_4_k_cu_d62a178a4cuda3std3__436_GLOBAL__N__58fc30fc_4_k_cu_d62a178a6ignoreE,(_ZN34_INTERNAL_58fc30fc_4_k_cu_d62a178a4cuda3std6ranges3__45__cpo4sizeE - _ZN34_INTERNAL_58fc30fc_4_k_cu_d62a178a4cuda3std3__436_GLOBAL__N__58fc30fc_4_k_cu_d62a178a6ignoreE)
_ZN34_INTERNAL_58fc30fc_4_k_cu_d62a178a4cuda3std3__436_GLOBAL__N__58fc30fc_4_k_cu_d62a178a6ignoreE:
	.zero		1
	.type		_ZN34_INTERNAL_58fc30fc_4_k_cu_d62a178a4cuda3std6ranges3__45__cpo4sizeE,@object
	.size		_ZN34_INTERNAL_58fc30fc_4_k_cu_d62a178a4cuda3std6ranges3__45__cpo4sizeE,(_ZN34_INTERNAL_58fc30fc_4_k_cu_d62a178a4cuda3std3__45__cpo5beginE - _ZN34_INTERNAL_58fc30fc_4_k_cu_d62a178a4cuda3std6ranges3__45__cpo4sizeE)
_ZN34_INTERNAL_58fc30fc_4_k_cu_d62a178a4cuda3std6ranges3__45__cpo4sizeE:
	.zero		1
	.type		_ZN34_INTERNAL_58fc30fc_4_k_cu_d62a178a4cuda3std3__45__cpo5beginE,@object
	.size		_ZN34_INTERNAL_58fc30fc_4_k_cu_d62a178a4cuda3std3__45__cpo5beginE,(_ZN34_INTERNAL_58fc30fc_4_k_cu_d62a178a4cuda3std6ranges3__45__cpo6cbeginE - _ZN34_INTERNAL_58fc30fc_4_k_cu_d62a178a4cuda3std3__45__cpo5beginE)
_ZN34_INTERNAL_58fc30fc_4_k_cu_d62a178a4cuda3std3__45__cpo5beginE:
	.zero		1
	.type		_ZN34_INTERNAL_58fc30fc_4_k_cu_d62a178a4cuda3std6ranges3__45__cpo6cbeginE,@object
	.size		_ZN34_INTERNAL_58fc30fc_4_k_cu_d62a178a4cuda3std6ranges3__45__cpo6cbeginE,(_ZN34_INTERNAL_58fc30fc_4_k_cu_d62a178a4cuda3std3__45__cpo6rbeginE - _ZN34_INTERNAL_58fc30fc_4_k_cu_d62a178a4cuda3std6ranges3__45__cpo6cbeginE)
_ZN34_INTERNAL_58fc30fc_4_k_cu_d62a178a4cuda3std6ranges3__45__cpo6cbeginE:
	.zero		1
	.type		_ZN34_INTERNAL_58fc30fc_4_k_cu_d62a178a4cuda3std3__45__cpo6rbeginE,@object
	.size		_ZN34_INTERNAL_58fc30fc_4_k_cu_d62a178a4cuda3std3__45__cpo6rbeginE,(_ZN34_INTERNAL_58fc30fc_4_k_cu_d62a178a4cuda3std6ranges3__45__cpo4nextE - _ZN34_INTERNAL_58fc30fc_4_k_cu_d62a178a4cuda3std3__45__cpo6rbeginE)
_ZN34_INTERNAL_58fc30fc_4_k_cu_d62a178a4cuda3std3__45__cpo6rbeginE:
	.zero		1
	.type		_ZN34_INTERNAL_58fc30fc_4_k_cu_d62a178a4cuda3std6ranges3__45__cpo4nextE,@object
	.size		_ZN34_INTERNAL_58fc30fc_4_k_cu_d62a178a4cuda3std6ranges3__45__cpo4nextE,(_ZN34_INTERNAL_58fc30fc_4_k_cu_d62a178a4cuda3std6ranges3__45__cpo4swapE - _ZN34_INTERNAL_58fc30fc_4_k_cu_d62a178a4cuda3std6ranges3__45__cpo4nextE)
_ZN34_INTERNAL_58fc30fc_4_k_cu_d62a178a4cuda3std6ranges3__45__cpo4nextE:
	.zero		1
	.type		_ZN34_INTERNAL_58fc30fc_4_k_cu_d62a178a4cuda3std6ranges3__45__cpo4swapE,@object
	.size		_ZN34_INTERNAL_58fc30fc_4_k_cu_d62a178a4cuda3std6ranges3__45__cpo4swapE,(_ZN34_INTERNAL_58fc30fc_4_k_cu_d62a178a4cuda3std3__420unreachable_sentinelE - _ZN34_INTERNAL_58fc30fc_4_k_cu_d62a178a4cuda3std6ranges3__45__cpo4swapE)
_ZN34_INTERNAL_58fc30fc_4_k_cu_d62a178a4cuda3std6ranges3__45__cpo4swapE:
	.zero		1
	.type		_ZN34_INTERNAL_58fc30fc_4_k_cu_d62a178a4cuda3std3__420unreachable_sentinelE,@object
	.size		_ZN34_INTERNAL_58fc30fc_4_k_cu_d62a178a4cuda3std3__420unreachable_sentinelE,(_ZN34_INTERNAL_58fc30fc_4_k_cu_d62a178a6thrust24THRUST_300001_SM_1000_NS6system6detail10sequential3seqE - _ZN34_INTERNAL_58fc30fc_4_k_cu_d62a178a4cuda3std3__420unreachable_sentinelE)
_ZN34_INTERNAL_58fc30fc_4_k_cu_d62a178a4cuda3std3__420unreachable_sentinelE:
	.zero		1
	.type		_ZN34_INTERNAL_58fc30fc_4_k_cu_d62a178a6thrust24THRUST_300001_SM_1000_NS6system6detail10sequential3seqE,@object
	.size		_ZN34_INTERNAL_58fc30fc_4_k_cu_d62a178a6thrust24THRUST_300001_SM_1000_NS6system6detail10sequential3seqE,(_ZN34_INTERNAL_58fc30fc_4_k_cu_d62a178a4cuda3std3__45__cpo4cendE - _ZN34_INTERNAL_58fc30fc_4_k_cu_d62a178a6thrust24THRUST_300001_SM_1000_NS6system6detail10sequential3seqE)
_ZN34_INTERNAL_58fc30fc_4_k_cu_d62a178a6thrust24THRUST_300001_SM_1000_NS6system6detail10sequential3seqE:
	.zero		1
	.type		_ZN34_INTERNAL_58fc30fc_4_k_cu_d62a178a4cuda3std3__45__cpo4cendE,@object
	.size		_ZN34_INTERNAL_58fc30fc_4_k_cu_d62a178a4cuda3std3__45__cpo4cendE,(_ZN34_INTERNAL_58fc30fc_4_k_cu_d62a178a4cuda3std6ranges3__45__cpo9iter_swapE - _ZN34_INTERNAL_58fc30fc_4_k_cu_d62a178a4cuda3std3__45__cpo4cendE)
_ZN34_INTERNAL_58fc30fc_4_k_cu_d62a178a4cuda3std3__45__cpo4cendE:
	.zero		1
	.type		_ZN34_INTERNAL_58fc30fc_4_k_cu_d62a178a4cuda3std6ranges3__45__cpo9iter_swapE,@object
	.size		_ZN34_INTERNAL_58fc30fc_4_k_cu_d62a178a4cuda3std6ranges3__45__cpo9iter_swapE,(_ZN34_INTERNAL_58fc30fc_4_k_cu_d62a178a4cuda3std3__45__cpo5crendE - _ZN34_INTERNAL_58fc30fc_4_k_cu_d62a178a4cuda3std6ranges3__45__cpo9iter_swapE)
_ZN34_INTERNAL_58fc30fc_4_k_cu_d62a178a4cuda3std6ranges3__45__cpo9iter_swapE:
	.zero		1
	.type		_ZN34_INTERNAL_58fc30fc_4_k_cu_d62a178a4cuda3std3__45__cpo5crendE,@object
	.size		_ZN34_INTERNAL_58fc30fc_4_k_cu_d62a178a4cuda3std3__45__cpo5crendE,(_ZN34_INTERNAL_58fc30fc_4_k_cu_d62a178a4cuda3std6ranges3__45__cpo5cdataE - _ZN34_INTERNAL_58fc30fc_4_k_cu_d62a178a4cuda3std3__45__cpo5crendE)
_ZN34_INTERNAL_58fc30fc_4_k_cu_d62a178a4cuda3std3__45__cpo5crendE:
	.zero		1
	.type		_ZN34_INTERNAL_58fc30fc_4_k_cu_d62a178a4cuda3std6ranges3__45__cpo5cdataE,@object
	.size		_ZN34_INTERNAL_58fc30fc_4_k_cu_d62a178a4cuda3std6ranges3__45__cpo5cdataE,(_ZN34_INTERNAL_58fc30fc_4_k_cu_d62a178a4cuda3std6ranges3__45__cpo3endE - _ZN34_INTERNAL_58fc30fc_4_k_cu_d62a178a4cuda3std6ranges3__45__cpo5cdataE)
_ZN34_INTERNAL_58fc30fc_4_k_cu_d62a178a4cuda3std6ranges3__45__cpo5cdataE:
	.zero		1
	.type		_ZN34_INTERNAL_58fc30fc_4_k_cu_d62a178a4cuda3std6ranges3__45__cpo3endE,@object
	.size		_ZN34_INTERNAL_58fc30fc_4_k_cu_d62a178a4cuda3std6ranges3__45__cpo3endE,(_ZN34_INTERNAL_58fc30fc_4_k_cu_d62a178a4cuda3std3__419piecewise_constructE - _ZN34_INTERNAL_58fc30fc_4_k_cu_d62a178a4cuda3std6ranges3__45__cpo3endE)
_ZN34_INTERNAL_58fc30fc_4_k_cu_d62a178a4cuda3std6ranges3__45__cpo3endE:
	.zero		1
	.type		_ZN34_INTERNAL_58fc30fc_4_k_cu_d62a178a4cuda3std3__419piecewise_constructE,@object
	.size		_ZN34_INTERNAL_58fc30fc_4_k_cu_d62a178a4cuda3std3__419piecewise_constructE,(_ZN34_INTERNAL_58fc30fc_4_k_cu_d62a178a4cuda3std6ranges3__45__cpo5ssizeE - _ZN34_INTERNAL_58fc30fc_4_k_cu_d62a178a4cuda3std3__419piecewise_constructE)
_ZN34_INTERNAL_58fc30fc_4_k_cu_d62a178a4cuda3std3__419piecewise_constructE:
	.zero		1
	.type		_ZN34_INTERNAL_58fc30fc_4_k_cu_d62a178a4cuda3std6ranges3__45__cpo5ssizeE,@object
	.size		_ZN34_INTERNAL_58fc30fc_4_k_cu_d62a178a4cuda3std6ranges3__45__cpo5ssizeE,(_ZN34_INTERNAL_58fc30fc_4_k_cu_d62a178a4cuda3std3__45__cpo3endE - _ZN34_INTERNAL_58fc30fc_4_k_cu_d62a178a4cuda3std6ranges3__45__cpo5ssizeE)
_ZN34_INTERNAL_58fc30fc_4_k_cu_d62a178a4cuda3std6ranges3__45__cpo5ssizeE:
	.zero		1
	.type		_ZN34_INTERNAL_58fc30fc_4_k_cu_d62a178a4cuda3std3__45__cpo3endE,@object
	.size		_ZN34_INTERNAL_58fc30fc_4_k_cu_d62a178a4cuda3std3__45__cpo3endE,(_ZN34_INTERNAL_58fc30fc_4_k_cu_d62a178a4cuda3std6ranges3__45__cpo4cendE - _ZN34_INTERNAL_58fc30fc_4_k_cu_d62a178a4cuda3std3__45__cpo3endE)
_ZN34_INTERNAL_58fc30fc_4_k_cu_d62a178a4cuda3std3__45__cpo3endE:
	.zero		1
	.type		_ZN34_INTERNAL_58fc30fc_4_k_cu_d62a178a4cuda3std6ranges3__45__cpo4cendE,@object
	.size		_ZN34_INTERNAL_58fc30fc_4_k_cu_d62a178a4cuda3std6ranges3__45__cpo4cendE,(_ZN34_INTERNAL_58fc30fc_4_k_cu_d62a178a4cuda3std3__45__cpo4rendE - _ZN34_INTERNAL_58fc30fc_4_k_cu_d62a178a4cuda3std6ranges3__45__cpo4cendE)
_ZN34_INTERNAL_58fc30fc_4_k_cu_d62a178a4cuda3std6ranges3__45__cpo4cendE:
	.zero		1
	.type		_ZN34_INTERNAL_58fc30fc_4_k_cu_d62a178a4cuda3std3__45__cpo4rendE,@object
	.size		_ZN34_INTERNAL_58fc30fc_4_k_cu_d62a178a4cuda3std3__45__cpo4rendE,(_ZN34_INTERNAL_58fc30fc_4_k_cu_d62a178a4cuda3std6ranges3__45__cpo4prevE - _ZN34_INTERNAL_58fc30fc_4_k_cu_d62a178a4cuda3std3__45__cpo4rendE)
_ZN34_INTERNAL_58fc30fc_4_k_cu_d62a178a4cuda3std3__45__cpo4rendE:
	.zero		1
	.type		_ZN34_INTERNAL_58fc30fc_4_k_cu_d62a178a4cuda3std6ranges3__45__cpo4prevE,@object
	.size		_ZN34_INTERNAL_58fc30fc_4_k_cu_d62a178a4cuda3std6ranges3__45__cpo4prevE,(_ZN34_INTERNAL_58fc30fc_4_k_cu_d62a178a4cuda3std6ranges3__45__cpo9iter_moveE - _ZN34_INTERNAL_58fc30fc_4_k_cu_d62a178a4cuda3std6ranges3__45__cpo4prevE)
_ZN34_INTERNAL_58fc30fc_4_k_cu_d62a178a4cuda3std6ranges3__45__cpo4prevE:
	.zero		1
	.type		_ZN34_INTERNAL_58fc30fc_4_k_cu_d62a178a4cuda3std6ranges3__45__cpo9iter_moveE,@object
	.size		_ZN34_INTERNAL_58fc30fc_4_k_cu_d62a178a4cuda3std6ranges3__45__cpo9iter_moveE,(.L_13 - _ZN34_INTERNAL_58fc30fc_4_k_cu_d62a178a4cuda3std6ranges3__45__cpo9iter_moveE)
_ZN34_INTERNAL_58fc30fc_4_k_cu_d62a178a4cuda3std6ranges3__45__cpo9iter_moveE:
	.zero		1
.L_13:


//--------------------- .nv.shared._Z23LayerNormGradInputPart1IffEvPKT_S2_PKT0_S5_S5_iiPS3_S6_ --------------------------
	.section	.nv.shared._Z23LayerNormGradInputPart1IffEvPKT_S2_PKT0_S5_S5_iiPS3_S6_,"aw",@nobits
	.sectionflags	@""
	.align	4
.nv.shared._Z23LayerNormGradInputPart1IffEvPKT_S2_PKT0_S5_S5_iiPS3_S6_:
	.zero		1048


//--------------------- .nv.shared._Z20LayerNormKernelPart1IffEvPKT_T0_iiPS3_S4_ --------------------------
	.section	.nv.shared._Z20LayerNormKernelPart1IffEvPKT_T0_iiPS3_S4_,"aw",@nobits
	.sectionflags	@""
	.align	4
.nv.shared._Z20LayerNormKernelPart1IffEvPKT_T0_iiPS3_S4_:
	.zero		1048


//--------------------- .nv.constant0._Z23LayerNormGradInputPart2IffEvPKT_S2_PKT0_S5_S5_S5_S5_iiPS0_ --------------------------
	.section	.nv.constant0._Z23LayerNormGradInputPart2IffEvPKT_S2_PKT0_S5_S5_S5_S5_iiPS0_,"a",@progbits
	.sectionflags	@""
	.align	4
.nv.constant0._Z23LayerNormGradInputPart2IffEvPKT_S2_PKT0_S5_S5_S5_S5_iiPS0_:
	.zero		968


//--------------------- .nv.constant0._Z23LayerNormGradInputPart1IffEvPKT_S2_PKT0_S5_S5_iiPS3_S6_ --------------------------
	.section	.nv.constant0._Z23LayerNormGradInputPart1IffEvPKT_S2_PKT0_S5_S5_iiPS3_S6_,"a",@progbits
	.sectionflags	@""
	.align	4
.nv.constant0._Z23LayerNormGradInputPart1IffEvPKT_S2_PKT0_S5_S5_iiPS3_S6_:
	.zero		960


//--------------------- .nv.constant0._Z28LayerNormGradBetaGammaAtomicIffEvPKT_S2_PKT0_S5_iiPS3_S6_ --------------------------
	.section	.nv.constant0._Z28LayerNormGradBetaGammaAtomicIffEvPKT_S2_PKT0_S5_iiPS3_S6_,"a",@progbits
	.sectionflags	@""
	.align	4
.nv.constant0._Z28LayerNormGradBetaGammaAtomicIffEvPKT_S2_PKT0_S5_iiPS3_S6_:
	.zero		952


//--------------------- .nv.constant0._Z22LayerNormGradBetaGammaIffEvPKT_S2_PKT0_S5_iiPS3_S6_ --------------------------
	.section	.nv.constant0._Z22LayerNormGradBetaGammaIffEvPKT_S2_PKT0_S5_iiPS3_S6_,"a",@progbits
	.sectionflags	@""
	.align	4
.nv.constant0._Z22LayerNormGradBetaGammaIffEvPKT_S2_PKT0_S5_iiPS3_S6_:
	.zero		952


//--------------------- .nv.constant0._Z17InitGradBetaGammaIfEvPT_S1_i --------------------------
	.section	.nv.constant0._Z17InitGradBetaGammaIfEvPT_S1_i,"a",@progbits
	.sectionflags	@""
	.align	4
.nv.constant0._Z17InitGradBetaGammaIfEvPT_S1_i:
	.zero		916


//--------------------- .nv.constant0._Z20LayerNormKernelPart2IffEvPKT_PKT0_S5_S5_S5_S3_iiPS0_ --------------------------
	.section	.nv.constant0._Z20LayerNormKernelPart2IffEvPKT_PKT0_S5_S5_S5_S3_iiPS0_,"a",@progbits
	.sectionflags	@""
	.align	4
.nv.constant0._Z20LayerNormKernelPart2IffEvPKT_PKT0_S5_S5_S5_S3_iiPS0_:
	.zero		960


//--------------------- .nv.constant0._Z20LayerNormKernelPart1IffEvPKT_T0_iiPS3_S4_ --------------------------
	.section	.nv.constant0._Z20LayerNormKernelPart1IffEvPKT_T0_iiPS3_S4_,"a",@progbits
	.sectionflags	@""
	.align	4
.nv.constant0._Z20LayerNormKernelPart1IffEvPKT_T0_iiPS3_S4_:
	.zero		936


//--------------------- SYMBOLS --------------------------

	.type		.nv.reservedSmem.offset0,@object
	.size		.nv.reservedSmem.offset0,0x4
	.type		.nv.reservedSmem.cap,@object
	.size		.nv.reservedSmem.cap,0x4
